	.target	sm_90a

	.elftype	@"ET_EXEC"


//--------------------- .note.nv.tkinfo           --------------------------
	.section	.note.nv.tkinfo,"",@"SHT_NOTE"
	.sectionflags	@"SHF_NOTE_NV_TKINFO"
	.tkinfo
        /*0018*/ 	.word	0x00000002
        /*0030*/ 	.string	""
        /*0030*/ 	.string	"ptxas"
        /*0030*/ 	.string	"Cuda compilation tools, release 13.0, V13.0.88"
        /*0030*/ 	.string	"Build cuda_13.0.r13.0/compiler.36424714_0"
        /*0030*/ 	.string	"-arch sm_90a -m 64 "



//--------------------- .note.nv.cuinfo           --------------------------
	.section	.note.nv.cuinfo,"",@"SHT_NOTE"
	.sectionflags	@"SHF_NOTE_NV_CUINFO"
        /*0018*/ 	.short	0x0002
        /*001a*/ 	.short	0x005a
        /*001c*/ 	.short	0x0082
	.zero		2


//--------------------- .nv.info                  --------------------------
	.section	.nv.info,"",@"SHT_CUDA_INFO"
	.align	4


	//----- nvinfo : EIATTR_REGCOUNT
	.align		4
        /*0000*/ 	.byte	0x04, 0x2f
        /*0002*/ 	.short	(.L_15 - .L_14)
	.align		4
.L_14:
        /*0004*/ 	.word	index@(_ZN7cutlass13device_kernelINS_4gemm6kernel13GemmUniversalIN4cute5tupleIJiiiiEEENS1_10collective13CollectiveMmaINS1_34MainloopSm90TmaGmmaWarpSpecializedILi12ENS5_IJNS4_1CILi2EEENSA_ILi1EEESC_EEENS1_35KernelTmaWarpSpecializedCooperativeEEENS5_IJNSA_ILi128EEENSA_ILi16EEESG_EEEaNS5_IJlSC_lEEEaSJ_NS4_8TiledMMAINS4_8MMA_AtomIJNS4_4SM904GMMA26MMA_64x16x32_S32S8S8_SS_TNEEEENS4_6LayoutISD_NS5_IJSC_NSA_ILi0EEESR_EEEEENS5_IJNS4_10UnderscoreESU_SU_EEEEENS4_13SM90_TMA_LOADENS4_14ComposedLayoutINS4_7SwizzleILi3ELi4ELi3EEENS4_18smem_ptr_flag_bitsILi8EEENSQ_INS5_IJNSA_ILi8EEESG_EEENS5_IJSG_SC_EEEEEEEvNS4_8identityENS4_23SM90_TMA_LOAD_MULTICASTES17_vS18_EENS_8epilogue10collective6detail29Sm90TmaWarpSpecializedAdapterINS1C_15DefaultEpilogueIaSJ_SJ_NS1B_6thread17LinearCombinationIaLi1EiiLNS1G_9ScaleType4KindE0ELNS_15FloatRoundStyleE2EaEENS1_15EpilogueDefaultEEEEEvvEEEEvNT_6ParamsE)
        /*0008*/ 	.word	0x000000a8


	//----- nvinfo : EIATTR_FRAME_SIZE
	.align		4
.L_15:
        /*000c*/ 	.byte	0x04, 0x11
        /*000e*/ 	.short	(.L_17 - .L_16)
	.align		4
.L_16:
        /*0010*/ 	.word	index@(_ZN7cutlass13device_kernelINS_4gemm6kernel13GemmUniversalIN4cute5tupleIJiiiiEEENS1_10collective13CollectiveMmaINS1_34MainloopSm90TmaGmmaWarpSpecializedILi12ENS5_IJNS4_1CILi2EEENSA_ILi1EEESC_EEENS1_35KernelTmaWarpSpecializedCooperativeEEENS5_IJNSA_ILi128EEENSA_ILi16EEESG_EEEaNS5_IJlSC_lEEEaSJ_NS4_8TiledMMAINS4_8MMA_AtomIJNS4_4SM904GMMA26MMA_64x16x32_S32S8S8_SS_TNEEEENS4_6LayoutISD_NS5_IJSC_NSA_ILi0EEESR_EEEEENS5_IJNS4_10UnderscoreESU_SU_EEEEENS4_13SM90_TMA_LOADENS4_14ComposedLayoutINS4_7SwizzleILi3ELi4ELi3EEENS4_18smem_ptr_flag_bitsILi8EEENSQ_INS5_IJNSA_ILi8EEESG_EEENS5_IJSG_SC_EEEEEEEvNS4_8identityENS4_23SM90_TMA_LOAD_MULTICASTES17_vS18_EENS_8epilogue10collective6detail29Sm90TmaWarpSpecializedAdapterINS1C_15DefaultEpilogueIaSJ_SJ_NS1B_6thread17LinearCombinationIaLi1EiiLNS1G_9ScaleType4KindE0ELNS_15FloatRoundStyleE2EaEENS1_15EpilogueDefaultEEEEEvvEEEEvNT_6ParamsE)
        /*0014*/ 	.word	0x00000000


	//----- nvinfo : EIATTR_MIN_STACK_SIZE
	.align		4
.L_17:
        /*0018*/ 	.byte	0x04, 0x12
        /*001a*/ 	.short	(.L_19 - .L_18)
	.align		4
.L_18:
        /*001c*/ 	.word	index@(_ZN7cutlass13device_kernelINS_4gemm6kernel13GemmUniversalIN4cute5tupleIJiiiiEEENS1_10collective13CollectiveMmaINS1_34MainloopSm90TmaGmmaWarpSpecializedILi12ENS5_IJNS4_1CILi2EEENSA_ILi1EEESC_EEENS1_35KernelTmaWarpSpecializedCooperativeEEENS5_IJNSA_ILi128EEENSA_ILi16EEESG_EEEaNS5_IJlSC_lEEEaSJ_NS4_8TiledMMAINS4_8MMA_AtomIJNS4_4SM904GMMA26MMA_64x16x32_S32S8S8_SS_TNEEEENS4_6LayoutISD_NS5_IJSC_NSA_ILi0EEESR_EEEEENS5_IJNS4_10UnderscoreESU_SU_EEEEENS4_13SM90_TMA_LOADENS4_14ComposedLayoutINS4_7SwizzleILi3ELi4ELi3EEENS4_18smem_ptr_flag_bitsILi8EEENSQ_INS5_IJNSA_ILi8EEESG_EEENS5_IJSG_SC_EEEEEEEvNS4_8identityENS4_23SM90_TMA_LOAD_MULTICASTES17_vS18_EENS_8epilogue10collective6detail29Sm90TmaWarpSpecializedAdapterINS1C_15DefaultEpilogueIaSJ_SJ_NS1B_6thread17LinearCombinationIaLi1EiiLNS1G_9ScaleType4KindE0ELNS_15FloatRoundStyleE2EaEENS1_15EpilogueDefaultEEEEEvvEEEEvNT_6ParamsE)
        /*0020*/ 	.word	0x00000000
.L_19:


//--------------------- .nv.compat                --------------------------
	.section	.nv.compat,"",@"SHT_CUDA_COMPAT_INFO"
	.align	4
        /*0000*/ 	.byte	0x02, 0x09, 0x01, 0x00, 0x02, 0x02, 0x04, 0x00, 0x02, 0x05, 0x05, 0x00, 0x03, 0x07, 0x01, 0x01
        /*0010*/ 	.byte	0x02, 0x03, 0x01, 0x00, 0x02, 0x06, 0x01, 0x00, 0x04, 0x0b, 0x08, 0x00, 0x00, 0x00, 0x00, 0x00
        /*0020*/ 	.byte	0x00, 0x00, 0x00, 0x00


//--------------------- .nv.info._ZN7cutlass13device_kernelINS_4gemm6kernel13GemmUniversalIN4cute5tupleIJiiiiEEENS1_10collective13CollectiveMmaINS1_34MainloopSm90TmaGmmaWarpSpecializedILi12ENS5_IJNS4_1CILi2EEENSA_ILi1EEESC_EEENS1_35KernelTmaWarpSpecializedCooperativeEEENS5_IJNSA_ILi128EEENSA_ILi16EEESG_EEEaNS5_IJlSC_lEEEaSJ_NS4_8TiledMMAINS4_8MMA_AtomIJNS4_4SM904GMMA26MMA_64x16x32_S32S8S8_SS_TNEEEENS4_6LayoutISD_NS5_IJSC_NSA_ILi0EEESR_EEEEENS5_IJNS4_10UnderscoreESU_SU_EEEEENS4_13SM90_TMA_LOADENS4_14ComposedLayoutINS4_7SwizzleILi3ELi4ELi3EEENS4_18smem_ptr_flag_bitsILi8EEENSQ_INS5_IJNSA_ILi8EEESG_EEENS5_IJSG_SC_EEEEEEEvNS4_8identityENS4_23SM90_TMA_LOAD_MULTICASTES17_vS18_EENS_8epilogue10collective6detail29Sm90TmaWarpSpecializedAdapterINS1C_15DefaultEpilogueIaSJ_SJ_NS1B_6thread17LinearCombinationIaLi1EiiLNS1G_9ScaleType4KindE0ELNS_15FloatRoundStyleE2EaEENS1_15EpilogueDefaultEEEEEvvEEEEvNT_6ParamsE --------------------------
	.section	.nv.info._ZN7cutlass13device_kernelINS_4gemm6kernel13GemmUniversalIN4cute5tupleIJiiiiEEENS1_10collective13CollectiveMmaINS1_34MainloopSm90TmaGmmaWarpSpecializedILi12ENS5_IJNS4_1CILi2EEENSA_ILi1EEESC_EEENS1_35KernelTmaWarpSpecializedCooperativeEEENS5_IJNSA_ILi128EEENSA_ILi16EEESG_EEEaNS5_IJlSC_lEEEaSJ_NS4_8TiledMMAINS4_8MMA_AtomIJNS4_4SM904GMMA26MMA_64x16x32_S32S8S8_SS_TNEEEENS4_6LayoutISD_NS5_IJSC_NSA_ILi0EEESR_EEEEENS5_IJNS4_10UnderscoreESU_SU_EEEEENS4_13SM90_TMA_LOADENS4_14ComposedLayoutINS4_7SwizzleILi3ELi4ELi3EEENS4_18smem_ptr_flag_bitsILi8EEENSQ_INS5_IJNSA_ILi8EEESG_EEENS5_IJSG_SC_EEEEEEEvNS4_8identityENS4_23SM90_TMA_LOAD_MULTICASTES17_vS18_EENS_8epilogue10collective6detail29Sm90TmaWarpSpecializedAdapterINS1C_15DefaultEpilogueIaSJ_SJ_NS1B_6thread17LinearCombinationIaLi1EiiLNS1G_9ScaleType4KindE0ELNS_15FloatRoundStyleE2EaEENS1_15EpilogueDefaultEEEEEvvEEEEvNT_6ParamsE,"",@"SHT_CUDA_INFO"
	.sectionflags	@""
	.align	4


	//----- nvinfo : EIATTR_CUDA_API_VERSION
	.align		4
        /*0000*/ 	.byte	0x04, 0x37
        /*0002*/ 	.short	(.L_21 - .L_20)
.L_20:
        /*0004*/ 	.word	0x00000082


	//----- nvinfo : EIATTR_KPARAM_INFO
	.align		4
.L_21:
        /*0008*/ 	.byte	0x04, 0x17
        /*000a*/ 	.short	(.L_23 - .L_22)
.L_22:
        /*000c*/ 	.word	0x00000000
        /*0010*/ 	.short	0x0000
        /*0012*/ 	.short	0x0070
        /*0014*/ 	.byte	0x00, 0xf0, 0x01, 0x10


	//----- nvinfo : EIATTR_SPARSE_MMA_MASK
	.align		4
.L_23:
        /*0018*/ 	.byte	0x03, 0x50
        /*001a*/ 	.short	0x0000


	//----- nvinfo : EIATTR_MAXREG_COUNT
	.align		4
        /*001c*/ 	.byte	0x03, 0x1b
        /*001e*/ 	.short	0x00a8


	//----- nvinfo : EIATTR_NUM_BARRIERS
	.align		4
        /*0020*/ 	.byte	0x02, 0x4c
        /*0022*/ 	.byte	0x01
	.zero		1


	//----- nvinfo : EIATTR_EXTERNS
	.align		4
        /*0024*/ 	.byte	0x04, 0x0f
        /*0026*/ 	.short	(.L_25 - .L_24)


	//   ....[0]....
	.align		4
.L_24:
        /*0028*/ 	.word	index@(__assertfail)


	//----- nvinfo : EIATTR_MERCURY_ISA_VERSION
	.align		4
.L_25:
        /*002c*/ 	.byte	0x03, 0x5f
        /*002e*/ 	.short	0x0101


	//----- nvinfo : EIATTR_INT_WARP_WIDE_INSTR_OFFSETS
	.align		4
        /*0030*/ 	.byte	0x04, 0x31
        /*0032*/ 	.short	(.L_27 - .L_26)


	//   ....[0]....
.L_26:
        /*0034*/ 	.word	0x000005b0


	//   ....[1]....
        /*0038*/ 	.word	0x000005d0


	//   ....[2]....
        /*003c*/ 	.word	0x00000770


	//----- nvinfo : EIATTR_COOP_GROUP_MASK_REGIDS
	.align		4
.L_27:
        /*0040*/ 	.byte	0x04, 0x29
        /*0042*/ 	.short	(.L_29 - .L_28)


	//   ....[0]....
.L_28:
        /*0044*/ 	.word	0xffffffff


	//   ....[1]....
        /*0048*/ 	.word	0xffffffff


	//   ....[2]....
        /*004c*/ 	.word	0xffffffff


	//   ....[3]....
        /*0050*/ 	.word	0xffffffff


	//   ....[4]....
        /*0054*/ 	.word	0xffffffff


	//   ....[5]....
        /*0058*/ 	.word	0xffffffff


	//----- nvinfo : EIATTR_COOP_GROUP_INSTR_OFFSETS
	.align		4
.L_29:
        /*005c*/ 	.byte	0x04, 0x28
        /*005e*/ 	.short	(.L_31 - .L_30)


	//   ....[0]....
.L_30:
        /*0060*/ 	.word	0x00000060


	//   ....[1]....
        /*0064*/ 	.word	0x00000070


	//   ....[2]....
        /*0068*/ 	.word	0x00000130


	//   ....[3]....
        /*006c*/ 	.word	0x00000400


	//   ....[4]....
        /*0070*/ 	.word	0x00000920


	//   ....[5]....
        /*0074*/ 	.word	0x00001360


	//----- nvinfo : EIATTR_REG_RECONFIG
	.align		4
.L_31:
        /*0078*/ 	.byte	0x01, 0x54
	.zero		2


	//----- nvinfo : EIATTR_SYSCALL_OFFSETS
	.align		4
        /*007c*/ 	.byte	0x04, 0x46
        /*007e*/ 	.short	(.L_33 - .L_32)


	//   ....[0]....
.L_32:
        /*0080*/ 	.word	0x00001520


	//----- nvinfo : EIATTR_MBARRIER_INSTR_OFFSETS
	.align		4
.L_33:
        /*0084*/ 	.byte	0x04, 0x39
        /*0086*/ 	.short	(.L_35 - .L_34)


	//   ....[0]....
.L_34:
        /*0088*/ 	.word	0x00000250
        /*008c*/ 	.word	0x000000ff
        /*0090*/ 	.word	0x00000000
        /*0094*/ 	.short	0x0100
        /*0096*/ 	.byte	0x08
	.zero		1


	//   ....[1]....
        /*0098*/ 	.word	0x00000260
        /*009c*/ 	.word	0x000000ff
        /*00a0*/ 	.word	0x00000060
        /*00a4*/ 	.short	0x0100
        /*00a6*/ 	.byte	0x08
	.zero		1


	//   ....[2]....
        /*00a8*/ 	.word	0x00000270
        /*00ac*/ 	.word	0x000000ff
        /*00b0*/ 	.word	0x00000008
        /*00b4*/ 	.short	0x0100
        /*00b6*/ 	.byte	0x08
	.zero		1


	//   ....[3]....
        /*00b8*/ 	.word	0x00000280
        /*00bc*/ 	.word	0x000000ff
        /*00c0*/ 	.word	0x00000068
        /*00c4*/ 	.short	0x0100
        /*00c6*/ 	.byte	0x08
	.zero		1


	//   ....[4]....
        /*00c8*/ 	.word	0x00000290
        /*00cc*/ 	.word	0x000000ff
        /*00d0*/ 	.word	0x00000010
        /*00d4*/ 	.short	0x0100
        /*00d6*/ 	.byte	0x08
	.zero		1


	//   ....[5]....
        /*00d8*/ 	.word	0x000002a0
        /*00dc*/ 	.word	0x000000ff
        /*00e0*/ 	.word	0x00000070
        /*00e4*/ 	.short	0x0100
        /*00e6*/ 	.byte	0x08
	.zero		1


	//   ....[6]....
        /*00e8*/ 	.word	0x000002b0
        /*00ec*/ 	.word	0x000000ff
        /*00f0*/ 	.word	0x00000018
        /*00f4*/ 	.short	0x0100
        /*00f6*/ 	.byte	0x08
	.zero		1


	//   ....[7]....
        /*00f8*/ 	.word	0x000002c0
        /*00fc*/ 	.word	0x000000ff
        /*0100*/ 	.word	0x00000078
        /*0104*/ 	.short	0x0100
        /*0106*/ 	.byte	0x08
	.zero		1


	//   ....[8]....
        /*0108*/ 	.word	0x000002d0
        /*010c*/ 	.word	0x000000ff
        /*0110*/ 	.word	0x00000020
        /*0114*/ 	.short	0x0100
        /*0116*/ 	.byte	0x08
	.zero		1


	//   ....[9]....
        /*0118*/ 	.word	0x000002e0
        /*011c*/ 	.word	0x000000ff
        /*0120*/ 	.word	0x00000080
        /*0124*/ 	.short	0x0100
        /*0126*/ 	.byte	0x08
	.zero		1


	//   ....[10]....
        /*0128*/ 	.word	0x000002f0
        /*012c*/ 	.word	0x000000ff
        /*0130*/ 	.word	0x00000028
        /*0134*/ 	.short	0x0100
        /*0136*/ 	.byte	0x08
	.zero		1


	//   ....[11]....
        /*0138*/ 	.word	0x00000300
        /*013c*/ 	.word	0x000000ff
        /*0140*/ 	.word	0x00000088
        /*0144*/ 	.short	0x0100
        /*0146*/ 	.byte	0x08
	.zero		1


	//   ....[12]....
        /*0148*/ 	.word	0x00000310
        /*014c*/ 	.word	0x000000ff
        /*0150*/ 	.word	0x00000030
        /*0154*/ 	.short	0x0100
        /*0156*/ 	.byte	0x08
	.zero		1


	//   ....[13]....
        /*0158*/ 	.word	0x00000320
        /*015c*/ 	.word	0x000000ff
        /*0160*/ 	.word	0x00000090
        /*0164*/ 	.short	0x0100
        /*0166*/ 	.byte	0x08
	.zero		1


	//   ....[14]....
        /*0168*/ 	.word	0x00000330
        /*016c*/ 	.word	0x000000ff
        /*0170*/ 	.word	0x00000038
        /*0174*/ 	.short	0x0100
        /*0176*/ 	.byte	0x08
	.zero		1


	//   ....[15]....
        /*0178*/ 	.word	0x00000340
        /*017c*/ 	.word	0x000000ff
        /*0180*/ 	.word	0x00000098
        /*0184*/ 	.short	0x0100
        /*0186*/ 	.byte	0x08
	.zero		1


	//   ....[16]....
        /*0188*/ 	.word	0x00000350
        /*018c*/ 	.word	0x000000ff
        /*0190*/ 	.word	0x00000040
        /*0194*/ 	.short	0x0100
        /*0196*/ 	.byte	0x08
	.zero		1


	//   ....[17]....
        /*0198*/ 	.word	0x00000360
        /*019c*/ 	.word	0x000000ff
        /*01a0*/ 	.word	0x000000a0
        /*01a4*/ 	.short	0x0100
        /*01a6*/ 	.byte	0x08
	.zero		1


	//   ....[18]....
        /*01a8*/ 	.word	0x00000370
        /*01ac*/ 	.word	0x000000ff
        /*01b0*/ 	.word	0x00000048
        /*01b4*/ 	.short	0x0100
        /*01b6*/ 	.byte	0x08
	.zero		1


	//   ....[19]....
        /*01b8*/ 	.word	0x00000380
        /*01bc*/ 	.word	0x000000ff
        /*01c0*/ 	.word	0x000000a8
        /*01c4*/ 	.short	0x0100
        /*01c6*/ 	.byte	0x08
	.zero		1


	//   ....[20]....
        /*01c8*/ 	.word	0x00000390
        /*01cc*/ 	.word	0x000000ff
        /*01d0*/ 	.word	0x00000050
        /*01d4*/ 	.short	0x0100
        /*01d6*/ 	.byte	0x08
	.zero		1


	//   ....[21]....
        /*01d8*/ 	.word	0x000003a0
        /*01dc*/ 	.word	0x000000ff
        /*01e0*/ 	.word	0x000000b0
        /*01e4*/ 	.short	0x0100
        /*01e6*/ 	.byte	0x08
	.zero		1


	//   ....[22]....
        /*01e8*/ 	.word	0x000003b0
        /*01ec*/ 	.word	0x000000ff
        /*01f0*/ 	.word	0x00000058
        /*01f4*/ 	.short	0x0100
        /*01f6*/ 	.byte	0x08
	.zero		1


	//   ....[23]....
        /*01f8*/ 	.word	0x000003c0
        /*01fc*/ 	.word	0x000000ff
        /*0200*/ 	.word	0x000000b8
        /*0204*/ 	.short	0x0100
        /*0206*/ 	.byte	0x08
	.zero		1


	//   ....[24]....
        /*0208*/ 	.word	0x00000800
        /*020c*/ 	.word	0x000000ff
        /*0210*/ 	.word	0x000000d0
        /*0214*/ 	.short	0x0100
        /*0216*/ 	.byte	0x06
	.zero		1


	//   ....[25]....
        /*0218*/ 	.word	0x000008a0
        /*021c*/ 	.word	0x000000ff
        /*0220*/ 	.word	0x000000d8
        /*0224*/ 	.short	0x0100
        /*0226*/ 	.byte	0x06
	.zero		1


	//   ....[26]....
        /*0228*/ 	.word	0x000015e0
        /*022c*/ 	.word	0x00000003
        /*0230*/ 	.word	0x00000000
        /*0234*/ 	.short	0x010a
        /*0236*/ 	.byte	0x3f
	.zero		1


	//   ....[27]....
        /*0238*/ 	.word	0x00001620
        /*023c*/ 	.word	0x00000003
        /*0240*/ 	.word	0x00000000
        /*0244*/ 	.short	0x010a
        /*0246*/ 	.byte	0x3f
	.zero		1


	//   ....[28]....
        /*0248*/ 	.word	0x000019f0
        /*024c*/ 	.word	0x00000004
        /*0250*/ 	.word	0x00000000
        /*0254*/ 	.short	0x010a
        /*0256*/ 	.byte	0x3f
	.zero		1


	//   ....[29]....
        /*0258*/ 	.word	0x00001a30
        /*025c*/ 	.word	0x00000004
        /*0260*/ 	.word	0x00000000
        /*0264*/ 	.short	0x010a
        /*0266*/ 	.byte	0x3f
	.zero		1


	//   ....[30]....
        /*0268*/ 	.word	0x00001c90
        /*026c*/ 	.word	0x00000004
        /*0270*/ 	.word	0x00000000
        /*0274*/ 	.short	0x0101
        /*0276*/ 	.byte	0x3f
	.zero		1


	//   ....[31]....
        /*0278*/ 	.word	0x00001eb0
        /*027c*/ 	.word	0x00000000
        /*0280*/ 	.word	0x00000000
        /*0284*/ 	.short	0x0101
        /*0286*/ 	.byte	0x3f
	.zero		1


	//   ....[32]....
        /*0288*/ 	.word	0x00003980
        /*028c*/ 	.word	0x0000000f
        /*0290*/ 	.word	0x00000060
        /*0294*/ 	.short	0x010a
        /*0296*/ 	.byte	0x3f
	.zero		1


	//   ....[33]....
        /*0298*/ 	.word	0x00003d00
        /*029c*/ 	.word	0x00000004
        /*02a0*/ 	.word	0x000000d8
        /*02a4*/ 	.short	0x0101
        /*02a6*/ 	.byte	0x3f
	.zero		1


	//   ....[34]....
        /*02a8*/ 	.word	0x00004450
        /*02ac*/ 	.word	0x00000007
        /*02b0*/ 	.word	0x00000000
        /*02b4*/ 	.short	0x010a
        /*02b6*/ 	.byte	0x3f
	.zero		1


	//   ....[35]....
        /*02b8*/ 	.word	0x000044d0
        /*02bc*/ 	.word	0x00000009
        /*02c0*/ 	.word	0x00000000
        /*02c4*/ 	.short	0x010a
        /*02c6*/ 	.byte	0x3f
	.zero		1


	//   ....[36]....
        /*02c8*/ 	.word	0x00004560
        /*02cc*/ 	.word	0x00000006
        /*02d0*/ 	.word	0x00000000
        /*02d4*/ 	.short	0x010a
        /*02d6*/ 	.byte	0x3f
	.zero		1


	//   ....[37]....
        /*02d8*/ 	.word	0x000045f0
        /*02dc*/ 	.word	0x00000009
        /*02e0*/ 	.word	0x00000000
        /*02e4*/ 	.short	0x010a
        /*02e6*/ 	.byte	0x3f
	.zero		1


	//   ....[38]....
        /*02e8*/ 	.word	0x00004680
        /*02ec*/ 	.word	0x00000006
        /*02f0*/ 	.word	0x00000000
        /*02f4*/ 	.short	0x010a
        /*02f6*/ 	.byte	0x3f
	.zero		1


	//   ....[39]....
        /*02f8*/ 	.word	0x00004710
        /*02fc*/ 	.word	0x00000009
        /*0300*/ 	.word	0x00000000
        /*0304*/ 	.short	0x010a
        /*0306*/ 	.byte	0x3f
	.zero		1


	//   ....[40]....
        /*0308*/ 	.word	0x000047a0
        /*030c*/ 	.word	0x00000006
        /*0310*/ 	.word	0x00000000
        /*0314*/ 	.short	0x010a
        /*0316*/ 	.byte	0x3f
	.zero		1


	//   ....[41]....
        /*0318*/ 	.word	0x00004830
        /*031c*/ 	.word	0x00000009
        /*0320*/ 	.word	0x00000000
        /*0324*/ 	.short	0x010a
        /*0326*/ 	.byte	0x3f
	.zero		1


	//   ....[42]....
        /*0328*/ 	.word	0x000048c0
        /*032c*/ 	.word	0x00000006
        /*0330*/ 	.word	0x00000000
        /*0334*/ 	.short	0x010a
        /*0336*/ 	.byte	0x3f
	.zero		1


	//   ....[43]....
        /*0338*/ 	.word	0x00004950
        /*033c*/ 	.word	0x00000009
        /*0340*/ 	.word	0x00000000
        /*0344*/ 	.short	0x010a
        /*0346*/ 	.byte	0x3f
	.zero		1


	//   ....[44]....
        /*0348*/ 	.word	0x000049e0
        /*034c*/ 	.word	0x00000006
        /*0350*/ 	.word	0x00000000
        /*0354*/ 	.short	0x010a
        /*0356*/ 	.byte	0x3f
	.zero		1


	//   ....[45]....
        /*0358*/ 	.word	0x00004a70
        /*035c*/ 	.word	0x00000003
        /*0360*/ 	.word	0x00000000
        /*0364*/ 	.short	0x010a
        /*0366*/ 	.byte	0x3f
	.zero		1


	//   ....[46]....
        /*0368*/ 	.word	0x00004ad0
        /*036c*/ 	.word	0x00000003
        /*0370*/ 	.word	0x00000000
        /*0374*/ 	.short	0x010a
        /*0376*/ 	.byte	0x3f
	.zero		1


	//   ....[47]....
        /*0378*/ 	.word	0x00004b20
        /*037c*/ 	.word	0x00000004
        /*0380*/ 	.word	0x00000000
        /*0384*/ 	.short	0x010a
        /*0386*/ 	.byte	0x3f
	.zero		1


	//   ....[48]....
        /*0388*/ 	.word	0x00004bf0
        /*038c*/ 	.word	0x0000000f
        /*0390*/ 	.word	0x00000060
        /*0394*/ 	.short	0x010a
        /*0396*/ 	.byte	0x3f
	.zero		1


	//   ....[49]....
        /*0398*/ 	.word	0x00004cc0
        /*039c*/ 	.word	0x00000007
        /*03a0*/ 	.word	0x00000000
        /*03a4*/ 	.short	0x010a
        /*03a6*/ 	.byte	0x3f
	.zero		1


	//   ....[50]....
        /*03a8*/ 	.word	0x00004d10
        /*03ac*/ 	.word	0x00000009
        /*03b0*/ 	.word	0x00000000
        /*03b4*/ 	.short	0x010a
        /*03b6*/ 	.byte	0x3f
	.zero		1


	//   ....[51]....
        /*03b8*/ 	.word	0x00004d60
        /*03bc*/ 	.word	0x00000006
        /*03c0*/ 	.word	0x00000000
        /*03c4*/ 	.short	0x010a
        /*03c6*/ 	.byte	0x3f
	.zero		1


	//   ....[52]....
        /*03c8*/ 	.word	0x00004db0
        /*03cc*/ 	.word	0x00000009
        /*03d0*/ 	.word	0x00000000
        /*03d4*/ 	.short	0x010a
        /*03d6*/ 	.byte	0x3f
	.zero		1


	//   ....[53]....
        /*03d8*/ 	.word	0x00004e00
        /*03dc*/ 	.word	0x00000006
        /*03e0*/ 	.word	0x00000000
        /*03e4*/ 	.short	0x010a
        /*03e6*/ 	.byte	0x3f
	.zero		1


	//   ....[54]....
        /*03e8*/ 	.word	0x00004e50
        /*03ec*/ 	.word	0x00000009
        /*03f0*/ 	.word	0x00000000
        /*03f4*/ 	.short	0x010a
        /*03f6*/ 	.byte	0x3f
	.zero		1


	//   ....[55]....
        /*03f8*/ 	.word	0x00004ea0
        /*03fc*/ 	.word	0x00000006
        /*0400*/ 	.word	0x00000000
        /*0404*/ 	.short	0x010a
        /*0406*/ 	.byte	0x3f
	.zero		1


	//   ....[56]....
        /*0408*/ 	.word	0x00004ef0
        /*040c*/ 	.word	0x00000009
        /*0410*/ 	.word	0x00000000
        /*0414*/ 	.short	0x010a
        /*0416*/ 	.byte	0x3f
	.zero		1


	//   ....[57]....
        /*0418*/ 	.word	0x00004f40
        /*041c*/ 	.word	0x00000006
        /*0420*/ 	.word	0x00000000
        /*0424*/ 	.short	0x010a
        /*0426*/ 	.byte	0x3f
	.zero		1


	//   ....[58]....
        /*0428*/ 	.word	0x00004f90
        /*042c*/ 	.word	0x00000009
        /*0430*/ 	.word	0x00000000
        /*0434*/ 	.short	0x010a
        /*0436*/ 	.byte	0x3f
	.zero		1


	//   ....[59]....
        /*0438*/ 	.word	0x00004fe0
        /*043c*/ 	.word	0x00000006
        /*0440*/ 	.word	0x00000000
        /*0444*/ 	.short	0x010a
        /*0446*/ 	.byte	0x3f
	.zero		1


	//----- nvinfo : EIATTR_NUM_MBARRIERS
	.align		4
.L_35:
        /*0448*/ 	.byte	0x03, 0x38
        /*044a*/ 	.short	0x001a


	//----- nvinfo : EIATTR_EXIT_INSTR_OFFSETS
	.align		4
        /*044c*/ 	.byte	0x04, 0x1c
        /*044e*/ 	.short	(.L_37 - .L_36)


	//   ....[0]....
.L_36:
        /*0450*/ 	.word	0x00000a80


	//   ....[1]....
        /*0454*/ 	.word	0x00001290


	//   ....[2]....
        /*0458*/ 	.word	0x000030b0


	//   ....[3]....
        /*045c*/ 	.word	0x00003610


	//   ....[4]....
        /*0460*/ 	.word	0x00004ac0


	//----- nvinfo : EIATTR_MAX_THREADS
	.align		4
.L_37:
        /*0464*/ 	.byte	0x04, 0x05
        /*0466*/ 	.short	(.L_39 - .L_38)
.L_38:
        /*0468*/ 	.word	0x00000180
        /*046c*/ 	.word	0x00000001
        /*0470*/ 	.word	0x00000001


	//----- nvinfo : EIATTR_CRS_STACK_SIZE
	.align		4
.L_39:
        /*0474*/ 	.byte	0x04, 0x1e
        /*0476*/ 	.short	(.L_41 - .L_40)
.L_40:
        /*0478*/ 	.word	0x00000000


	//----- nvinfo : EIATTR_CBANK_PARAM_SIZE
	.align		4
.L_41:
        /*047c*/ 	.byte	0x03, 0x19
        /*047e*/ 	.short	0x0470


	//----- nvinfo : EIATTR_PARAM_CBANK
	.align		4
        /*0480*/ 	.byte	0x04, 0x0a
        /*0482*/ 	.short	(.L_43 - .L_42)
	.align		4
.L_42:
        /*0484*/ 	.word	index@(.nv.constant0._ZN7cutlass13device_kernelINS_4gemm6kernel13GemmUniversalIN4cute5tupleIJiiiiEEENS1_10collective13CollectiveMmaINS1_34MainloopSm90TmaGmmaWarpSpecializedILi12ENS5_IJNS4_1CILi2EEENSA_ILi1EEESC_EEENS1_35KernelTmaWarpSpecializedCooperativeEEENS5_IJNSA_ILi128EEENSA_ILi16EEESG_EEEaNS5_IJlSC_lEEEaSJ_NS4_8TiledMMAINS4_8MMA_AtomIJNS4_4SM904GMMA26MMA_64x16x32_S32S8S8_SS_TNEEEENS4_6LayoutISD_NS5_IJSC_NSA_ILi0EEESR_EEEEENS5_IJNS4_10UnderscoreESU_SU_EEEEENS4_13SM90_TMA_LOADENS4_14ComposedLayoutINS4_7SwizzleILi3ELi4ELi3EEENS4_18smem_ptr_flag_bitsILi8EEENSQ_INS5_IJNSA_ILi8EEESG_EEENS5_IJSG_SC_EEEEEEEvNS4_8identityENS4_23SM90_TMA_LOAD_MULTICASTES17_vS18_EENS_8epilogue10collective6detail29Sm90TmaWarpSpecializedAdapterINS1C_15DefaultEpilogueIaSJ_SJ_NS1B_6thread17LinearCombinationIaLi1EiiLNS1G_9ScaleType4KindE0ELNS_15FloatRoundStyleE2EaEENS1_15EpilogueDefaultEEEEEvvEEEEvNT_6ParamsE)
        /*0488*/ 	.short	0x0210
        /*048a*/ 	.short	0x0470


	//----- nvinfo : EIATTR_SW_WAR
	.align		4
.L_43:
        /*048c*/ 	.byte	0x04, 0x36
        /*048e*/ 	.short	(.L_45 - .L_44)
.L_44:
        /*0490*/ 	.word	0x00000008
.L_45:


//--------------------- .nv.callgraph             --------------------------
	.section	.nv.callgraph,"",@"SHT_CUDA_CALLGRAPH"
	.align	4
	.sectionentsize	8
	.align		4
        /*0000*/ 	.word	0x00000000
	.align		4
        /*0004*/ 	.word	0xffffffff
	.align		4
        /*0008*/ 	.word	index@(_ZN7cutlass13device_kernelINS_4gemm6kernel13GemmUniversalIN4cute5tupleIJiiiiEEENS1_10collective13CollectiveMmaINS1_34MainloopSm90TmaGmmaWarpSpecializedILi12ENS5_IJNS4_1CILi2EEENSA_ILi1EEESC_EEENS1_35KernelTmaWarpSpecializedCooperativeEEENS5_IJNSA_ILi128EEENSA_ILi16EEESG_EEEaNS5_IJlSC_lEEEaSJ_NS4_8TiledMMAINS4_8MMA_AtomIJNS4_4SM904GMMA26MMA_64x16x32_S32S8S8_SS_TNEEEENS4_6LayoutISD_NS5_IJSC_NSA_ILi0EEESR_EEEEENS5_IJNS4_10UnderscoreESU_SU_EEEEENS4_13SM90_TMA_LOADENS4_14ComposedLayoutINS4_7SwizzleILi3ELi4ELi3EEENS4_18smem_ptr_flag_bitsILi8EEENSQ_INS5_IJNSA_ILi8EEESG_EEENS5_IJSG_SC_EEEEEEEvNS4_8identityENS4_23SM90_TMA_LOAD_MULTICASTES17_vS18_EENS_8epilogue10collective6detail29Sm90TmaWarpSpecializedAdapterINS1C_15DefaultEpilogueIaSJ_SJ_NS1B_6thread17LinearCombinationIaLi1EiiLNS1G_9ScaleType4KindE0ELNS_15FloatRoundStyleE2EaEENS1_15EpilogueDefaultEEEEEvvEEEEvNT_6ParamsE)
	.align		4
        /*000c*/ 	.word	index@(__assertfail)
	.align		4
        /*0010*/ 	.word	0x00000000
	.align		4
        /*0014*/ 	.word	0xfffffffe
	.align		4
        /*0018*/ 	.word	0x00000000
	.align		4
        /*001c*/ 	.word	0xfffffffd
	.align		4
        /*0020*/ 	.word	0x00000000
	.align		4
        /*0024*/ 	.word	0xfffffffc


//--------------------- .nv.constant4             --------------------------
	.section	.nv.constant4,"a",@progbits
	.align	8
	.align		8
.nv.constant4:
        /*0000*/ 	.dword	__assertfail
	.align		8
        /*0008*/ 	.dword	__unnamed_1
	.align		8
        /*0010*/ 	.dword	_ZN39_INTERNAL_9d5ac1b0_4_k_cu_7dba5864_89904cuda3std3__45__cpo5beginE
	.align		8
        /*0018*/ 	.dword	_ZN39_INTERNAL_9d5ac1b0_4_k_cu_7dba5864_89904cuda3std3__45__cpo3endE
	.align		8
        /*0020*/ 	.dword	_ZN39_INTERNAL_9d5ac1b0_4_k_cu_7dba5864_89904cuda3std3__45__cpo6cbeginE
	.align		8
        /*0028*/ 	.dword	_ZN39_INTERNAL_9d5ac1b0_4_k_cu_7dba5864_89904cuda3std3__45__cpo4cendE
	.align		8
        /*0030*/ 	.dword	_ZN39_INTERNAL_9d5ac1b0_4_k_cu_7dba5864_89904cuda3std3__441_GLOBAL__N__9d5ac1b0_4_k_cu_7dba5864_89906ignoreE
	.align		8
        /*0038*/ 	.dword	_ZN39_INTERNAL_9d5ac1b0_4_k_cu_7dba5864_89904cuda3std3__419piecewise_constructE
	.align		8
        /*0040*/ 	.dword	_ZN39_INTERNAL_9d5ac1b0_4_k_cu_7dba5864_89904cuda3std3__48in_placeE
	.align		8
        /*0048*/ 	.dword	_ZN39_INTERNAL_9d5ac1b0_4_k_cu_7dba5864_89904cuda3std6ranges3__45__cpo4swapE
	.align		8
        /*0050*/ 	.dword	_ZN39_INTERNAL_9d5ac1b0_4_k_cu_7dba5864_89904cuda3std6ranges3__45__cpo9iter_moveE
	.align		8
        /*0058*/ 	.dword	_ZN39_INTERNAL_9d5ac1b0_4_k_cu_7dba5864_89904cute7productE
	.align		8
        /*0060*/ 	.dword	_ZN39_INTERNAL_9d5ac1b0_4_k_cu_7dba5864_89904cute1_E
	.align		8
        /*0068*/ 	.dword	$str$22
	.align		8
        /*0070*/ 	.dword	$str$23


//--------------------- .text._ZN7cutlass13device_kernelINS_4gemm6kernel13GemmUniversalIN4cute5tupleIJiiiiEEENS1_10collective13CollectiveMmaINS1_34MainloopSm90TmaGmmaWarpSpecializedILi12ENS5_IJNS4_1CILi2EEENSA_ILi1EEESC_EEENS1_35KernelTmaWarpSpecializedCooperativeEEENS5_IJNSA_ILi128EEENSA_ILi16EEESG_EEEaNS5_IJlSC_lEEEaSJ_NS4_8TiledMMAINS4_8MMA_AtomIJNS4_4SM904GMMA26MMA_64x16x32_S32S8S8_SS_TNEEEENS4_6LayoutISD_NS5_IJSC_NSA_ILi0EEESR_EEEEENS5_IJNS4_10UnderscoreESU_SU_EEEEENS4_13SM90_TMA_LOADENS4_14ComposedLayoutINS4_7SwizzleILi3ELi4ELi3EEENS4_18smem_ptr_flag_bitsILi8EEENSQ_INS5_IJNSA_ILi8EEESG_EEENS5_IJSG_SC_EEEEEEEvNS4_8identityENS4_23SM90_TMA_LOAD_MULTICASTES17_vS18_EENS_8epilogue10collective6detail29Sm90TmaWarpSpecializedAdapterINS1C_15DefaultEpilogueIaSJ_SJ_NS1B_6thread17LinearCombinationIaLi1EiiLNS1G_9ScaleType4KindE0ELNS_15FloatRoundStyleE2EaEENS1_15EpilogueDefaultEEEEEvvEEEEvNT_6ParamsE --------------------------
	.section	.text._ZN7cutlass13device_kernelINS_4gemm6kernel13GemmUniversalIN4cute5tupleIJiiiiEEENS1_10collective13CollectiveMmaINS1_34MainloopSm90TmaGmmaWarpSpecializedILi12ENS5_IJNS4_1CILi2EEENSA_ILi1EEESC_EEENS1_35KernelTmaWarpSpecializedCooperativeEEENS5_IJNSA_ILi128EEENSA_ILi16EEESG_EEEaNS5_IJlSC_lEEEaSJ_NS4_8TiledMMAINS4_8MMA_AtomIJNS4_4SM904GMMA26MMA_64x16x32_S32S8S8_SS_TNEEEENS4_6LayoutISD_NS5_IJSC_NSA_ILi0EEESR_EEEEENS5_IJNS4_10UnderscoreESU_SU_EEEEENS4_13SM90_TMA_LOADENS4_14ComposedLayoutINS4_7SwizzleILi3ELi4ELi3EEENS4_18smem_ptr_flag_bitsILi8EEENSQ_INS5_IJNSA_ILi8EEESG_EEENS5_IJSG_SC_EEEEEEEvNS4_8identityENS4_23SM90_TMA_LOAD_MULTICASTES17_vS18_EENS_8epilogue10collective6detail29Sm90TmaWarpSpecializedAdapterINS1C_15DefaultEpilogueIaSJ_SJ_NS1B_6thread17LinearCombinationIaLi1EiiLNS1G_9ScaleType4KindE0ELNS_15FloatRoundStyleE2EaEENS1_15EpilogueDefaultEEEEEvvEEEEvNT_6ParamsE,"ax",@progbits
	.align	128
.text._ZN7cutlass13device_kernelINS_4gemm6kernel13GemmUniversalIN4cute5tupleIJiiiiEEENS1_10collective13CollectiveMmaINS1_34MainloopSm90TmaGmmaWarpSpecializedILi12ENS5_IJNS4_1CILi2EEENSA_ILi1EEESC_EEENS1_35KernelTmaWarpSpecializedCooperativeEEENS5_IJNSA_ILi128EEENSA_ILi16EEESG_EEEaNS5_IJlSC_lEEEaSJ_NS4_8TiledMMAINS4_8MMA_AtomIJNS4_4SM904GMMA26MMA_64x16x32_S32S8S8_SS_TNEEEENS4_6LayoutISD_NS5_IJSC_NSA_ILi0EEESR_EEEEENS5_IJNS4_10UnderscoreESU_SU_EEEEENS4_13SM90_TMA_LOADENS4_14ComposedLayoutINS4_7SwizzleILi3ELi4ELi3EEENS4_18smem_ptr_flag_bitsILi8EEENSQ_INS5_IJNSA_ILi8EEESG_EEENS5_IJSG_SC_EEEEEEEvNS4_8identityENS4_23SM90_TMA_LOAD_MULTICASTES17_vS18_EENS_8epilogue10collective6detail29Sm90TmaWarpSpecializedAdapterINS1C_15DefaultEpilogueIaSJ_SJ_NS1B_6thread17LinearCombinationIaLi1EiiLNS1G_9ScaleType4KindE0ELNS_15FloatRoundStyleE2EaEENS1_15EpilogueDefaultEEEEEvvEEEEvNT_6ParamsE:
        .type           _ZN7cutlass13device_kernelINS_4gemm6kernel13GemmUniversalIN4cute5tupleIJiiiiEEENS1_10collective13CollectiveMmaINS1_34MainloopSm90TmaGmmaWarpSpecializedILi12ENS5_IJNS4_1CILi2EEENSA_ILi1EEESC_EEENS1_35KernelTmaWarpSpecializedCooperativeEEENS5_IJNSA_ILi128EEENSA_ILi16EEESG_EEEaNS5_IJlSC_lEEEaSJ_NS4_8TiledMMAINS4_8MMA_AtomIJNS4_4SM904GMMA26MMA_64x16x32_S32S8S8_SS_TNEEEENS4_6LayoutISD_NS5_IJSC_NSA_ILi0EEESR_EEEEENS5_IJNS4_10UnderscoreESU_SU_EEEEENS4_13SM90_TMA_LOADENS4_14ComposedLayoutINS4_7SwizzleILi3ELi4ELi3EEENS4_18smem_ptr_flag_bitsILi8EEENSQ_INS5_IJNSA_ILi8EEESG_EEENS5_IJSG_SC_EEEEEEEvNS4_8identityENS4_23SM90_TMA_LOAD_MULTICASTES17_vS18_EENS_8epilogue10collective6detail29Sm90TmaWarpSpecializedAdapterINS1C_15DefaultEpilogueIaSJ_SJ_NS1B_6thread17LinearCombinationIaLi1EiiLNS1G_9ScaleType4KindE0ELNS_15FloatRoundStyleE2EaEENS1_15EpilogueDefaultEEEEEvvEEEEvNT_6ParamsE,@function
        .size           _ZN7cutlass13device_kernelINS_4gemm6kernel13GemmUniversalIN4cute5tupleIJiiiiEEENS1_10collective13CollectiveMmaINS1_34MainloopSm90TmaGmmaWarpSpecializedILi12ENS5_IJNS4_1CILi2EEENSA_ILi1EEESC_EEENS1_35KernelTmaWarpSpecializedCooperativeEEENS5_IJNSA_ILi128EEENSA_ILi16EEESG_EEEaNS5_IJlSC_lEEEaSJ_NS4_8TiledMMAINS4_8MMA_AtomIJNS4_4SM904GMMA26MMA_64x16x32_S32S8S8_SS_TNEEEENS4_6LayoutISD_NS5_IJSC_NSA_ILi0EEESR_EEEEENS5_IJNS4_10UnderscoreESU_SU_EEEEENS4_13SM90_TMA_LOADENS4_14ComposedLayoutINS4_7SwizzleILi3ELi4ELi3EEENS4_18smem_ptr_flag_bitsILi8EEENSQ_INS5_IJNSA_ILi8EEESG_EEENS5_IJSG_SC_EEEEEEEvNS4_8identityENS4_23SM90_TMA_LOAD_MULTICASTES17_vS18_EENS_8epilogue10collective6detail29Sm90TmaWarpSpecializedAdapterINS1C_15DefaultEpilogueIaSJ_SJ_NS1B_6thread17LinearCombinationIaLi1EiiLNS1G_9ScaleType4KindE0ELNS_15FloatRoundStyleE2EaEENS1_15EpilogueDefaultEEEEEvvEEEEvNT_6ParamsE,(.L_x_108 - _ZN7cutlass13device_kernelINS_4gemm6kernel13GemmUniversalIN4cute5tupleIJiiiiEEENS1_10collective13CollectiveMmaINS1_34MainloopSm90TmaGmmaWarpSpecializedILi12ENS5_IJNS4_1CILi2EEENSA_ILi1EEESC_EEENS1_35KernelTmaWarpSpecializedCooperativeEEENS5_IJNSA_ILi128EEENSA_ILi16EEESG_EEEaNS5_IJlSC_lEEEaSJ_NS4_8TiledMMAINS4_8MMA_AtomIJNS4_4SM904GMMA26MMA_64x16x32_S32S8S8_SS_TNEEEENS4_6LayoutISD_NS5_IJSC_NSA_ILi0EEESR_EEEEENS5_IJNS4_10UnderscoreESU_SU_EEEEENS4_13SM90_TMA_LOADENS4_14ComposedLayoutINS4_7SwizzleILi3ELi4ELi3EEENS4_18smem_ptr_flag_bitsILi8EEENSQ_INS5_IJNSA_ILi8EEESG_EEENS5_IJSG_SC_EEEEEEEvNS4_8identityENS4_23SM90_TMA_LOAD_MULTICASTES17_vS18_EENS_8epilogue10collective6detail29Sm90TmaWarpSpecializedAdapterINS1C_15DefaultEpilogueIaSJ_SJ_NS1B_6thread17LinearCombinationIaLi1EiiLNS1G_9ScaleType4KindE0ELNS_15FloatRoundStyleE2EaEENS1_15EpilogueDefaultEEEEEvvEEEEvNT_6ParamsE)
        .other          _ZN7cutlass13device_kernelINS_4gemm6kernel13GemmUniversalIN4cute5tupleIJiiiiEEENS1_10collective13CollectiveMmaINS1_34MainloopSm90TmaGmmaWarpSpecializedILi12ENS5_IJNS4_1CILi2EEENSA_ILi1EEESC_EEENS1_35KernelTmaWarpSpecializedCooperativeEEENS5_IJNSA_ILi128EEENSA_ILi16EEESG_EEEaNS5_IJlSC_lEEEaSJ_NS4_8TiledMMAINS4_8MMA_AtomIJNS4_4SM904GMMA26MMA_64x16x32_S32S8S8_SS_TNEEEENS4_6LayoutISD_NS5_IJSC_NSA_ILi0EEESR_EEEEENS5_IJNS4_10UnderscoreESU_SU_EEEEENS4_13SM90_TMA_LOADENS4_14ComposedLayoutINS4_7SwizzleILi3ELi4ELi3EEENS4_18smem_ptr_flag_bitsILi8EEENSQ_INS5_IJNSA_ILi8EEESG_EEENS5_IJSG_SC_EEEEEEEvNS4_8identityENS4_23SM90_TMA_LOAD_MULTICASTES17_vS18_EENS_8epilogue10collective6detail29Sm90TmaWarpSpecializedAdapterINS1C_15DefaultEpilogueIaSJ_SJ_NS1B_6thread17LinearCombinationIaLi1EiiLNS1G_9ScaleType4KindE0ELNS_15FloatRoundStyleE2EaEENS1_15EpilogueDefaultEEEEEvvEEEEvNT_6ParamsE,@"STO_CUDA_ENTRY STV_DEFAULT"
_ZN7cutlass13device_kernelINS_4gemm6kernel13GemmUniversalIN4cute5tupleIJiiiiEEENS1_10collective13CollectiveMmaINS1_34MainloopSm90TmaGmmaWarpSpecializedILi12ENS5_IJNS4_1CILi2EEENSA_ILi1EEESC_EEENS1_35KernelTmaWarpSpecializedCooperativeEEENS5_IJNSA_ILi128EEENSA_ILi16EEESG_EEEaNS5_IJlSC_lEEEaSJ_NS4_8TiledMMAINS4_8MMA_AtomIJNS4_4SM904GMMA26MMA_64x16x32_S32S8S8_SS_TNEEEENS4_6LayoutISD_NS5_IJSC_NSA_ILi0EEESR_EEEEENS5_IJNS4_10UnderscoreESU_SU_EEEEENS4_13SM90_TMA_LOADENS4_14ComposedLayoutINS4_7SwizzleILi3ELi4ELi3EEENS4_18smem_ptr_flag_bitsILi8EEENSQ_INS5_IJNSA_ILi8EEESG_EEENS5_IJSG_SC_EEEEEEEvNS4_8identityENS4_23SM90_TMA_LOAD_MULTICASTES17_vS18_EENS_8epilogue10collective6detail29Sm90TmaWarpSpecializedAdapterINS1C_15DefaultEpilogueIaSJ_SJ_NS1B_6thread17LinearCombinationIaLi1EiiLNS1G_9ScaleType4KindE0ELNS_15FloatRoundStyleE2EaEENS1_15EpilogueDefaultEEEEEvvEEEEvNT_6ParamsE:
[----:B------:R-:W0:Y:S01]  /*0000*/  LDC R1, c[0x0][0x28] ;  /* 0x00000a00ff017b82 */ /* 0x000e220000000800 */
[----:B------:R-:W1:Y:S01]  /*0010*/  S2R R16, SR_TID.X ;  /* 0x0000000000107919 */ /* 0x000e620000002100 */
[----:B------:R-:W-:Y:S01]  /*0020*/  ELECT P0, URZ, PT ;  /* 0x00000000003f782f */ /* 0x000fe20003800000 */
[----:B------:R-:W-:Y:S01]  /*0030*/  BSSY B0, `(.L_x_0) ;  /* 0x000000f000007945 */ /* 0x000fe20003800000 */
[--C-:B-1----:R-:W-:Y:S02]  /*0040*/  SHF.R.U32.HI R0, RZ, 0x5, R16.reuse ;  /* 0x00000005ff007819 */ /* 0x102fe40000011610 */
[----:B------:R-:W-:-:S03]  /*0050*/  SHF.R.U32.HI R2, RZ, 0x7, R16 ;  /* 0x00000007ff027819 */ /* 0x000fc60000011610 */
[----:B------:R-:W1:Y:S04]  /*0060*/  SHFL.IDX PT, R3, R0, RZ, 0x1f ;  /* 0x00001fff00037589 */ /* 0x000e6800000e0000 */
[----:B------:R2:W3:Y:S01]  /*0070*/  SHFL.IDX PT, R6, R2, RZ, 0x1f ;  /* 0x00001fff02067589 */ /* 0x0004e200000e0000 */
[----:B-1----:R-:W-:-:S13]  /*0080*/  ISETP.NE.OR P0, PT, R3, RZ, !P0 ;  /* 0x000000ff0300720c */ /* 0x002fda0004705670 */
[----:B0-23--:R-:W-:Y:S05]  /*0090*/  @P0 BRA `(.L_x_1) ;  /* 0x0000000000200947 */ /* 0x00dfea0003800000 */
[----:B------:R-:W-:Y:S02]  /*00a0*/  ULDC.64 UR4, c[0x0][0x198] ;  /* 0x0000660000047ab9 */ /* 0x000fe40000000a00 */
[----:B------:R-:W-:Y:S02]  /*00b0*/  UIADD3 UR6, UP0, UR4, 0xf0, URZ ;  /* 0x000000f004067890 */ /* 0x000fe4000ff1e03f */
[----:B------:R-:W-:Y:S02]  /*00c0*/  UIADD3 UR4, UP1, UR4, 0x1f0, URZ ;  /* 0x000001f004047890 */ /* 0x000fe4000ff3e03f */
[----:B------:R-:W-:Y:S02]  /*00d0*/  UIADD3.X UR7, URZ, UR5, URZ, UP0, !UPT ;  /* 0x000000053f077290 */ /* 0x000fe400087fe43f */
[----:B------:R-:W-:-:S07]  /*00e0*/  UIADD3.X UR5, URZ, UR5, URZ, UP1, !UPT ;  /* 0x000000053f057290 */ /* 0x000fce0008ffe43f */
[----:B------:R0:W-:Y:S02]  /*00f0*/  UTMACCTL.PF [UR6] ;  /* 0x00000000060079b9 */ /* 0x0001e40008040000 */
[----:B------:R0:W-:Y:S02]  /*0100*/  UTMACCTL.PF [UR4] ;  /* 0x00000000040079b9 */ /* 0x0001e40008040000 */
[----:B0-----:R-:W-:Y:S01]  /*0110*/  NOP ;  /* 0x0000000000007918 */ /* 0x001fe20000000000 */
.L_x_1:
[----:B------:R-:W-:Y:S05]  /*0120*/  BSYNC B0 ;  /* 0x0000000000007941 */ /* 0x000fea0003800000 */
.L_x_0:
[----:B------:R-:W0:Y:S02]  /*0130*/  SHFL.IDX PT, R4, R0, RZ, 0x1f ;  /* 0x00001fff00047589 */ /* 0x000e2400000e0000 */
[----:B0-----:R-:W-:-:S13]  /*0140*/  ISETP.NE.AND P0, PT, R4, RZ, PT ;  /* 0x000000ff0400720c */ /* 0x001fda0003f05270 */
[----:B------:R-:W-:Y:S05]  /*0150*/  @P0 BRA `(.L_x_2) ;  /* 0x0000000000a40947 */ /* 0x000fea0003800000 */
[----:B------:R-:W-:Y:S01]  /*0160*/  ELECT P0, URZ, PT ;  /* 0x00000000003f782f */ /* 0x000fe20003800000 */
[----:B------:R-:W-:-:S12]  /*0170*/  BSSY B0, `(.L_x_2) ;  /* 0x0000027000007945 */ /* 0x000fd80003800000 */
[----:B------:R-:W-:Y:S05]  /*0180*/  @!P0 BRA `(.L_x_3) ;  /* 0x0000000000948947 */ /* 0x000fea0003800000 */
[----:B------:R-:W0:Y:S01]  /*0190*/  S2UR UR8, SR_CgaCtaId ;  /* 0x00000000000879c3 */ /* 0x000e220000008800 */
[----:B------:R-:W-:Y:S01]  /*01a0*/  UMOV UR4, 0x400 ;  /* 0x0000040000047882 */ /* 0x000fe20000000000 */
[----:B------:R-:W-:Y:S01]  /*01b0*/  UMOV UR5, 0x1 ;  /* 0x0000000100057882 */ /* 0x000fe20000000000 */
[----:B------:R-:W-:Y:S02]  /*01c0*/  UMOV UR6, 0x4 ;  /* 0x0000000400067882 */ /* 0x000fe40000000000 */
[----:B------:R-:W-:-:S04]  /*01d0*/  UIADD3 UR6, -UR6, 0x100000, URZ ;  /* 0x0010000006067890 */ /* 0x000fc8000fffe13f */
[----:B------:R-:W-:Y:S02]  /*01e0*/  USHF.L.U32 UR7, UR6, 0xb, URZ ;  /* 0x0000000b06077899 */ /* 0x000fe4000800063f */
[----:B------:R-:W-:Y:S02]  /*01f0*/  USHF.L.U32 UR6, UR6, 0x1, URZ ;  /* 0x0000000106067899 */ /* 0x000fe4000800063f */
[----:B0-----:R-:W-:Y:S02]  /*0200*/  ULEA UR8, UR8, UR4, 0x18 ;  /* 0x0000000408087291 */ /* 0x001fe4000f8ec03f */
[----:B------:R-:W-:-:S04]  /*0210*/  UIADD3 UR4, -UR5, 0x100000, URZ ;  /* 0x0010000005047890 */ /* 0x000fc8000fffe13f */
[----:B------:R-:W-:Y:S02]  /*0220*/  USHF.L.U32 UR5, UR4, 0xb, URZ ;  /* 0x0000000b04057899 */ /* 0x000fe4000800063f */
[----:B------:R-:W-:Y:S01]  /*0230*/  USHF.L.U32 UR4, UR4, 0x1, URZ ;  /* 0x0000000104047899 */ /* 0x000fe2000800063f */
[----:B------:R-:W0:Y:S11]  /*0240*/  FENCE.VIEW.ASYNC.S ;  /* 0x00000000000073c6 */ /* 0x000e360000000000 */
[----:B0-----:R0:W1:Y:S01]  /*0250*/  SYNCS.EXCH.64 URZ, [UR8], UR4 ;  /* 0x00000004083f75b2 */ /* 0x0010620008000100 */
[----:B------:R0:W2:Y:S01]  /*0260*/  SYNCS.EXCH.64 URZ, [UR8+0x60], UR6 ;  /* 0x00006006083f75b2 */ /* 0x0000a20008000100 */
[----:B------:R0:W3:Y:S01]  /*0270*/  SYNCS.EXCH.64 URZ, [UR8+0x8], UR4 ;  /* 0x00000804083f75b2 */ /* 0x0000e20008000100 */
[----:B------:R0:W4:Y:S01]  /*0280*/  SYNCS.EXCH.64 URZ, [UR8+0x68], UR6 ;  /* 0x00006806083f75b2 */ /* 0x0001220008000100 */
[----:B------:R0:W0:Y:S01]  /*0290*/  SYNCS.EXCH.64 URZ, [UR8+0x10], UR4 ;  /* 0x00001004083f75b2 */ /* 0x0000220008000100 */
        /* <DEDUP_REMOVED lines=19> */
[----:B-1----:R-:W-:Y:S01]  /*03d0*/  NOP ;  /* 0x0000000000007918 */ /* 0x002fe20000000000 */
.L_x_3:
[----:B0-----:R-:W-:Y:S05]  /*03e0*/  BSYNC B0 ;  /* 0x0000000000007941 */ /* 0x001fea0003800000 */
.L_x_2:
[----:B------:R-:W-:Y:S01]  /*03f0*/  SHF.R.S32.HI R5, RZ, 0x1f, R16 ;  /* 0x0000001fff057819 */ /* 0x000fe20000011410 */
[----:B------:R-:W0:Y:S01]  /*0400*/  SHFL.IDX PT, R0, R0, RZ, 0x1f ;  /* 0x00001fff00007589 */ /* 0x000e2200000e0000 */
[----:B------:R-:W1:Y:S01]  /*0410*/  S2UR UR8, SR_CTAID.X ;  /* 0x00000000000879c3 */ /* 0x000e620000002500 */
[----:B------:R-:W-:Y:S02]  /*0420*/  ELECT P0, URZ, PT ;  /* 0x00000000003f782f */ /* 0x000fe40003800000 */
[----:B------:R-:W-:Y:S01]  /*0430*/  LEA.HI R5, R5, R16, RZ, 0x7 ;  /* 0x0000001005057211 */ /* 0x000fe200078f38ff */
[----:B------:R-:W5:Y:S01]  /*0440*/  S2R R2, SR_CTAID.Y ;  /* 0x0000000000027919 */ /* 0x000f620000002600 */
[----:B------:R-:W-:Y:S01]  /*0450*/  SHF.R.S32.HI R9, RZ, 0x1f, R4 ;  /* 0x0000001fff097819 */ /* 0x000fe20000011404 */
[----:B------:R-:W-:Y:S01]  /*0460*/  ULDC UR4, c[0x0][0x150] ;  /* 0x0000540000047ab9 */ /* 0x000fe20000000800 */
[----:B------:R-:W-:Y:S01]  /*0470*/  LOP3.LUT R5, R5, 0xffffff80, RZ, 0xc0, !PT ;  /* 0xffffff8005057812 */ /* 0x000fe200078ec0ff */
[----:B------:R-:W-:Y:S01]  /*0480*/  NOP ;  /* 0x0000000000007918 */ /* 0x000fe20000000000 */
[----:B------:R-:W-:Y:S01]  /*0490*/  LEA.HI R9, R9, R4, RZ, 0x2 ;  /* 0x0000000409097211 */ /* 0x000fe200078f10ff */
[----:B------:R-:W2:Y:S01]  /*04a0*/  LDC R10, c[0x0][0x144] ;  /* 0x00005100ff0a7b82 */ /* 0x000ea20000000800 */
[----:B------:R-:W-:Y:S01]  /*04b0*/  NOP ;  /* 0x0000000000007918 */ /* 0x000fe20000000000 */
[----:B------:R-:W-:Y:S01]  /*04c0*/  IMAD.IADD R7, R16, 0x1, -R5 ;  /* 0x0000000110077824 */ /* 0x000fe200078e0a05 */
[----:B------:R-:W-:Y:S01]  /*04d0*/  LOP3.LUT R9, R9, 0x3ffffffc, RZ, 0xc0, !PT ;  /* 0x3ffffffc09097812 */ /* 0x000fe200078ec0ff */
[----:B------:R-:W-:Y:S01]  /*04e0*/  IMAD.MOV.U32 R32, RZ, RZ, 0x1 ;  /* 0x00000001ff207424 */ /* 0x000fe200078e00ff */
[----:B------:R-:W-:-:S02]  /*04f0*/  ISETP.NE.AND P3, PT, R6, RZ, PT ;  /* 0x000000ff0600720c */ /* 0x000fc40003f65270 */
[----:B------:R-:W-:Y:S01]  /*0500*/  SHF.R.S32.HI R8, RZ, 0x1f, R7 ;  /* 0x0000001fff087819 */ /* 0x000fe20000011407 */
[----:B------:R-:W-:Y:S01]  /*0510*/  IMAD.IADD R4, R4, 0x1, -R9 ;  /* 0x0000000104047824 */ /* 0x000fe200078e0a09 */
[----:B------:R-:W3:Y:S02]  /*0520*/  LDC R12, c[0x0][0x140] ;  /* 0x00005000ff0c7b82 */ /* 0x000ee40000000800 */
[----:B------:R-:W-:Y:S02]  /*0530*/  LEA.HI R8, R8, R7, RZ, 0x3 ;  /* 0x0000000708087211 */ /* 0x000fe400078f18ff */
[----:B0-----:R-:W-:Y:S02]  /*0540*/  ISETP.NE.OR P0, PT, R0, RZ, !P0 ;  /* 0x000000ff0000720c */ /* 0x001fe40004705670 */
[--C-:B------:R-:W-:Y:S02]  /*0550*/  SHF.R.S32.HI R0, RZ, 0x3, R8.reuse ;  /* 0x00000003ff007819 */ /* 0x100fe40000011408 */
[----:B------:R-:W-:-:S02]  /*0560*/  SHF.R.S32.HI R5, RZ, 0x1f, R8 ;  /* 0x0000001fff057819 */ /* 0x000fc40000011408 */
[----:B-1----:R-:W-:Y:S02]  /*0570*/  I2FP.F32.U32 R8, UR8 ;  /* 0x0000000800087c45 */ /* 0x002fe40008201000 */
[----:B------:R-:W-:-:S03]  /*0580*/  LEA.HI R5, R5, R0, RZ, 0x2 ;  /* 0x0000000005057211 */ /* 0x000fc600078f10ff */
[----:B------:R-:W-:Y:S01]  /*0590*/  FMUL R8, R8, UR4 ;  /* 0x0000000408087c20 */ /* 0x000fe20008400000 */
[----:B------:R-:W-:Y:S01]  /*05a0*/  LOP3.LUT R5, R5, 0xfffffffc, RZ, 0xc0, !PT ;  /* 0xfffffffc05057812 */ /* 0x000fe200078ec0ff */
[----:B------:R-:W-:Y:S01]  /*05b0*/  VOTEU.ALL UP0, P0 ;  /* 0x00000000003f7886 */ /* 0x000fe20000000000 */
[----:B------:R-:W-:Y:S01]  /*05c0*/  ULDC UR4, c[0x0][0x154] ;  /* 0x0000550000047ab9 */ /* 0x000fe20000000800 */
[----:B------:R-:W-:Y:S02]  /*05d0*/  VOTEU.ALL UP1, P0 ;  /* 0x00000000003f7886 */ /* 0x000fe40000020000 */
[----:B------:R-:W0:Y:S01]  /*05e0*/  F2I.U32.TRUNC.NTZ R8, R8 ;  /* 0x0000000800087305 */ /* 0x000e22000020f000 */
[----:B------:R-:W-:Y:S01]  /*05f0*/  IMAD.IADD R5, R0, 0x1, -R5 ;  /* 0x0000000100057824 */ /* 0x000fe200078e0a05 */
[----:B------:R-:W1:Y:S01]  /*0600*/  @!UP0 S2UR UR7, SR_CgaCtaId ;  /* 0x00000000000789c3 */ /* 0x000e620000008800 */
[----:B------:R-:W-:Y:S01]  /*0610*/  @!UP0 UMOV UR6, 0x400 ;  /* 0x0000040000068882 */ /* 0x000fe20000000000 */
[----:B---3--:R-:W-:Y:S01]  /*0620*/  ISETP.EQ.U32.AND P2, PT, R12, 0x1, PT ;  /* 0x000000010c00780c */ /* 0x008fe20003f42070 */
[----:B------:R-:W-:Y:S01]  /*0630*/  IMAD R23, R4, 0x4, R5 ;  /* 0x0000000404177824 */ /* 0x000fe200078e0205 */
[----:B-----5:R-:W-:-:S04]  /*0640*/  I2FP.F32.U32 R4, R2 ;  /* 0x0000000200047245 */ /* 0x020fc80000201000 */
[----:B------:R-:W-:Y:S01]  /*0650*/  LEA.HI R0, R23, R23, RZ, 0x1 ;  /* 0x0000001717007211 */ /* 0x000fe200078f08ff */
[----:B------:R-:W-:Y:S01]  /*0660*/  FMUL R11, R4, UR4 ;  /* 0x00000004040b7c20 */ /* 0x000fe20008400000 */
[----:B------:R-:W3:Y:S01]  /*0670*/  LDC R5, c[0x0][0x148] ;  /* 0x00005200ff057b82 */ /* 0x000ee20000000800 */
[----:B------:R-:W-:Y:S01]  /*0680*/  UMOV UR4, 0x20 ;  /* 0x0000002000047882 */ /* 0x000fe20000000000 */
[----:B0-----:R-:W-:Y:S01]  /*0690*/  IMAD.MOV R9, RZ, RZ, -R8 ;  /* 0x000000ffff097224 */ /* 0x001fe200078e0a08 */
[----:B------:R-:W-:Y:S02]  /*06a0*/  LOP3.LUT R8, R0, 0xfffffffe, RZ, 0xc0, !PT ;  /* 0xfffffffe00087812 */ /* 0x000fe400078ec0ff */
[----:B------:R-:W0:Y:S01]  /*06b0*/  F2I.U32.TRUNC.NTZ R11, R11 ;  /* 0x0000000b000b7305 */ /* 0x000e22000020f000 */
[----:B------:R-:W-:Y:S01]  /*06c0*/  SHF.R.S32.HI R0, RZ, 0x1f, R3 ;  /* 0x0000001fff007819 */ /* 0x000fe20000011403 */
[----:B--2---:R-:W-:Y:S01]  /*06d0*/  IMAD R4, R10, R9, UR8 ;  /* 0x000000080a047e24 */ /* 0x004fe2000f8e0209 */
[----:B------:R-:W-:-:S04]  /*06e0*/  @!UP0 UIADD3 UR4, -UR4, 0x100000, URZ ;  /* 0x0010000004048890 */ /* 0x000fc8000fffe13f */
[----:B------:R-:W-:Y:S02]  /*06f0*/  @!UP0 USHF.L.U32 UR5, UR4, 0xb, URZ ;  /* 0x0000000b04058899 */ /* 0x000fe4000800063f */
[----:B------:R-:W-:Y:S01]  /*0700*/  @!UP0 USHF.L.U32 UR4, UR4, 0x1, URZ ;  /* 0x0000000104048899 */ /* 0x000fe2000800063f */
[C---:B------:R-:W-:Y:S01]  /*0710*/  IMAD.IADD R9, R23.reuse, 0x1, -R8 ;  /* 0x0000000117097824 */ /* 0x040fe200078e0a08 */
[----:B------:R-:W-:Y:S01]  /*0720*/  LEA.HI R0, R0, R3, RZ, 0x2 ;  /* 0x0000000300007211 */ /* 0x000fe200078f10ff */
[----:B------:R-:W-:-:S03]  /*0730*/  IMAD.SHL.U32 R8, R23, 0x4, RZ ;  /* 0x0000000417087824 */ /* 0x000fc600078e00ff */
[----:B------:R-:W-:Y:S01]  /*0740*/  ISETP.NE.AND P4, PT, R9, R4, PT ;  /* 0x000000040900720c */ /* 0x000fe20003f85270 */
[----:B-1----:R-:W-:Y:S01]  /*0750*/  @!UP0 ULEA UR6, UR7, UR6, 0x18 ;  /* 0x0000000607068291 */ /* 0x002fe2000f8ec03f */
[----:B------:R-:W-:Y:S01]  /*0760*/  LOP3.LUT R0, R0, 0xfffffffc, RZ, 0xc0, !PT ;  /* 0xfffffffc00007812 */ /* 0x000fe200078ec0ff */
[----:B------:R-:W-:Y:S01]  /*0770*/  VOTEU.ALL UP0, P0 ;  /* 0x00000000003f7886 */ /* 0x000fe20000000000 */
[----:B------:R-:W-:Y:S01]  /*0780*/  LOP3.LUT R23, R23, 0xc, R8, 0x78, !PT ;  /* 0x0000000c17177812 */ /* 0x000fe200078e7808 */
[----:B0-----:R-:W-:Y:S01]  /*0790*/  IMAD.MOV R14, RZ, RZ, -R11 ;  /* 0x000000ffff0e7224 */ /* 0x001fe200078e0a0b */
[----:B------:R-:W-:Y:S01]  /*07a0*/  LOP3.LUT P0, RZ, R7, 0x7, RZ, 0xc0, !PT ;  /* 0x0000000707ff7812 */ /* 0x000fe2000780c0ff */
[----:B------:R-:W-:Y:S02]  /*07b0*/  IMAD.IADD R0, R3, 0x1, -R0 ;  /* 0x0000000103007824 */ /* 0x000fe400078e0a00 */
[----:B---3--:R-:W-:Y:S01]  /*07c0*/  IMAD R9, R5, R14, R2 ;  /* 0x0000000e05097224 */ /* 0x008fe200078e0202 */
[----:B------:R-:W-:-:S03]  /*07d0*/  ISETP.LT.U32.AND P0, PT, R23, 0x2, !P0 ;  /* 0x000000021700780c */ /* 0x000fc60004701070 */
[----:B------:R-:W-:Y:S01]  /*07e0*/  @P4 LEA.HI R8, R23, R23, RZ, 0x1 ;  /* 0x0000001717084211 */ /* 0x000fe200078f08ff */
[----:B------:R-:W0:Y:S02]  /*07f0*/  FENCE.VIEW.ASYNC.S ;  /* 0x00000000000073c6 */ /* 0x000e240000000000 */
[----:B0-----:R0:W1:Y:S01]  /*0800*/  @!UP0 SYNCS.EXCH.64 URZ, [UR6+0xd0], UR4 ;  /* 0x0000d004063f85b2 */ /* 0x0010620008000100 */
[C---:B------:R-:W-:Y:S02]  /*0810*/  ISETP.NE.AND P1, PT, R0.reuse, 0x3, PT ;  /* 0x000000030000780c */ /* 0x040fe40003f25270 */
[----:B------:R-:W-:Y:S02]  /*0820*/  @P4 SHF.R.S32.HI R8, RZ, 0x1, R8 ;  /* 0x00000001ff084819 */ /* 0x000fe40000011408 */
[----:B------:R-:W-:Y:S02]  /*0830*/  ISETP.EQ.OR P1, PT, R0, RZ, !P1 ;  /* 0x000000ff0000720c */ /* 0x000fe40004f22670 */
[----:B------:R-:W-:Y:S01]  /*0840*/  @P4 ISETP.NE.AND P5, PT, R8, R9, PT ;  /* 0x000000090800420c */ /* 0x000fe20003fa5270 */
[C---:B------:R-:W-:Y:S01]  /*0850*/  VIADD R8, R6.reuse, 0xffffffff ;  /* 0xffffffff06087836 */ /* 0x040fe20000000000 */
[----:B------:R-:W-:-:S02]  /*0860*/  ISETP.EQ.AND P1, PT, R6, RZ, P1 ;  /* 0x000000ff0600720c */ /* 0x000fc40000f22270 */
[----:B------:R-:W-:Y:S02]  /*0870*/  SEL R7, RZ, 0x1, !P0 ;  /* 0x00000001ff077807 */ /* 0x000fe40004000000 */
[----:B------:R-:W-:Y:S02]  /*0880*/  ISETP.GE.U32.AND P6, PT, R8, 0x2, PT ;  /* 0x000000020800780c */ /* 0x000fe40003fc6070 */
[----:B------:R-:W-:Y:S01]  /*0890*/  @P4 SEL R32, RZ, 0x1, P5 ;  /* 0x00000001ff204807 */ /* 0x000fe20002800000 */
[----:B------:R0:W2:Y:S01]  /*08a0*/  @!UP1 SYNCS.EXCH.64 URZ, [UR6+0xd8], UR4 ;  /* 0x0000d804063f95b2 */ /* 0x0000a20008000100 */
[----:B------:R-:W-:Y:S01]  /*08b0*/  SEL R17, RZ, 0x1, !P1 ;  /* 0x00000001ff117807 */ /* 0x000fe20004800000 */
[----:B------:R-:W-:Y:S01]  /*08c0*/  NOP ;  /* 0x0000000000007918 */ /* 0x000fe20000000000 */
[----:B------:R-:W-:Y:S02]  /*08d0*/  LOP3.LUT R32, R32, R7, RZ, 0xc0, !PT ;  /* 0x0000000720207212 */ /* 0x000fe400078ec0ff */
[----:B------:R-:W-:Y:S01]  /*08e0*/  SEL R17, R17, 0x2, P6 ;  /* 0x0000000211117807 */ /* 0x000fe20003000000 */
[----:B0-----:R-:W-:Y:S06]  /*08f0*/  @!P2 BRA `(.L_x_4) ;  /* 0x000000000008a947 */ /* 0x001fec0003800000 */
[----:B-12-4-:R-:W-:Y:S01]  /*0900*/  UCGABAR_ARV ;  /* 0x00000000000079c7 */ /* 0x016fe20008000000 */
[----:B------:R-:W-:Y:S05]  /*0910*/  BRA `(.L_x_5) ;  /* 0x0000000000047947 */ /* 0x000fea0003800000 */
.L_x_4:
[----:B-12-4-:R-:W-:Y:S01]  /*0920*/  NOP ;  /* 0x0000000000007918 */ /* 0x016fe20000000000 */
.L_x_5:
[----:B------:R-:W0:Y:S01]  /*0930*/  LDC R22, c[0x0][0x65c] ;  /* 0x00019700ff167b82 */ /* 0x000e220000000800 */
[----:B------:R-:W-:Y:S02]  /*0940*/  IMAD.U32 R6, RZ, RZ, UR8 ;  /* 0x00000008ff067e24 */ /* 0x000fe4000f8e00ff */
[----:B------:R-:W-:Y:S01]  /*0950*/  IMAD.MOV.U32 R7, RZ, RZ, RZ ;  /* 0x000000ffff077224 */ /* 0x000fe200078e00ff */
[----:B0-----:R-:W-:-:S04]  /*0960*/  ISETP.NE.AND P1, PT, R22, 0x1, PT ;  /* 0x000000011600780c */ /* 0x001fc80003f25270 */
[----:B------:R-:W-:-:S09]  /*0970*/  P2R R3, PR, RZ, 0x2 ;  /* 0x00000002ff037803 */ /* 0x000fd20000000000 */
[----:B------:R-:W0:Y:S01]  /*0980*/  @P1 LDC R19, c[0x0][0x10] ;  /* 0x00000400ff131b82 */ /* 0x000e220000000800 */
[----:B------:R-:W-:Y:S02]  /*0990*/  @P1 IMAD.MOV.U32 R3, RZ, RZ, RZ ;  /* 0x000000ffff031224 */ /* 0x000fe400078e00ff */
[----:B------:R-:W-:-:S05]  /*09a0*/  @P1 IMAD.MOV.U32 R11, RZ, RZ, RZ ;  /* 0x000000ffff0b1224 */ /* 0x000fca00078e00ff */
[----:B------:R-:W1:Y:S01]  /*09b0*/  @!P1 LDC R9, c[0x0][0xc] ;  /* 0x00000300ff099b82 */ /* 0x000e620000000800 */
[----:B0-----:R-:W-:-:S04]  /*09c0*/  @P1 IMAD.WIDE.U32 R18, R19, UR8, R2 ;  /* 0x0000000813121c25 */ /* 0x001fc8000f8e0002 */
[----:B------:R-:W-:Y:S02]  /*09d0*/  @P1 IMAD.IADD R19, R19, 0x1, R11 ;  /* 0x0000000113131824 */ /* 0x000fe400078e020b */
[----:B-1----:R-:W-:-:S04]  /*09e0*/  @!P1 IMAD.WIDE.U32 R6, R2, R9, R6 ;  /* 0x0000000902069225 */ /* 0x002fc800078e0006 */
[----:B------:R-:W-:Y:S02]  /*09f0*/  @!P1 IMAD.MOV.U32 R18, RZ, RZ, R6 ;  /* 0x000000ffff129224 */ /* 0x000fe400078e0006 */
[----:B------:R-:W-:Y:S01]  /*0a00*/  @!P1 IMAD.MOV.U32 R19, RZ, RZ, R7 ;  /* 0x000000ffff139224 */ /* 0x000fe200078e0007 */
[----:B------:R-:W-:Y:S06]  /*0a10*/  @!P2 BRA `(.L_x_6) ;  /* 0x00000000000ca947 */ /* 0x000fec0003800000 */
[----:B------:R-:W-:Y:S01]  /*0a20*/  UCGABAR_WAIT ;  /* 0x0000000000007dc7 */ /* 0x000fe20008000000 */
[----:B------:R-:W-:Y:S01]  /*0a30*/  CCTL.IVALL ;  /* 0x00000000ff00798f */ /* 0x000fe20002000000 */
[----:B------:R-:W-:Y:S05]  /*0a40*/  BRA `(.L_x_7) ;  /* 0x0000000000047947 */ /* 0x000fea0003800000 */
.L_x_6:
[----:B------:R-:W-:Y:S06]  /*0a50*/  BAR.SYNC.DEFER_BLOCKING 0x0 ;  /* 0x0000000000007b1d */ /* 0x000fec0000010000 */
.L_x_7:
[----:B------:R-:W-:Y:S05]  /*0a60*/  @!P3 BRA `(.L_x_8) ;  /* 0x000000240094b947 */ /* 0x000fea0003800000 */
[----:B------:R-:W-:-:S13]  /*0a70*/  ISETP.GT.U32.AND P0, PT, R8, 0x1, PT ;  /* 0x000000010800780c */ /* 0x000fda0003f04070 */
[----:B------:R-:W-:Y:S05]  /*0a80*/  @P0 EXIT ;  /* 0x000000000000094d */ /* 0x000fea0003800000 */
[----:B------:R-:W-:Y:S01]  /*0a90*/  ULDC.64 UR4, c[0x0][0x650] ;  /* 0x0001940000047ab9 */ /* 0x000fe20000000a00 */
[----:B------:R-:W-:Y:S01]  /*0aa0*/  PRMT R0, RZ, 0x7610, R0 ;  /* 0x00007610ff007816 */ /* 0x000fe20000000000 */
[----:B------:R-:W-:Y:S01]  /*0ab0*/  IMAD.MOV.U32 R36, RZ, RZ, -0x1 ;  /* 0xffffffffff247424 */ /* 0x000fe200078e00ff */
[----:B------:R-:W-:Y:S01]  /*0ac0*/  ISETP.GE.U32.AND P0, PT, R18, UR4, PT ;  /* 0x0000000412007c0c */ /* 0x000fe2000bf06070 */
[----:B------:R-:W-:Y:S02]  /*0ad0*/  IMAD.MOV.U32 R37, RZ, RZ, -0x1 ;  /* 0xffffffffff257424 */ /* 0x000fe400078e00ff */
[----:B------:R-:W-:Y:S01]  /*0ae0*/  IMAD.MOV.U32 R39, RZ, RZ, -0x1 ;  /* 0xffffffffff277424 */ /* 0x000fe200078e00ff */
[----:B------:R-:W-:-:S13]  /*0af0*/  ISETP.GE.U32.AND.EX P0, PT, R19, UR5, PT, P0 ;  /* 0x0000000513007c0c */ /* 0x000fda000bf06100 */
[----:B------:R-:W-:Y:S05]  /*0b00*/  @P0 BRA `(.L_x_9) ;  /* 0x0000000400280947 */ /* 0x000fea0003800000 */
[----:B------:R-:W0:Y:S01]  /*0b10*/  LDC.64 R20, c[0x0][0x628] ;  /* 0x00018a00ff147b82 */ /* 0x000e220000000a00 */
[----:B------:R-:W-:Y:S02]  /*0b20*/  IMAD.MOV.U32 R6, RZ, RZ, R18 ;  /* 0x000000ffff067224 */ /* 0x000fe400078e0012 */
[----:B------:R-:W-:-:S05]  /*0b30*/  IMAD.MOV.U32 R7, RZ, RZ, R19 ;  /* 0x000000ffff077224 */ /* 0x000fca00078e0013 */
[----:B------:R-:W1:Y:S08]  /*0b40*/  LDC R0, c[0x0][0x630] ;  /* 0x00018c00ff007b82 */ /* 0x000e700000000800 */
[----:B------:R-:W2:Y:S01]  /*0b50*/  LDC.64 R24, c[0x0][0x620] ;  /* 0x00018800ff187b82 */ /* 0x000ea20000000a00 */
[----:B0-----:R-:W-:-:S04]  /*0b60*/  ISETP.NE.U32.AND P0, PT, R20, RZ, PT ;  /* 0x000000ff1400720c */ /* 0x001fc80003f05070 */
[----:B------:R-:W-:-:S13]  /*0b70*/  ISETP.NE.AND.EX P0, PT, R21, RZ, PT, P0 ;  /* 0x000000ff1500720c */ /* 0x000fda0003f05300 */
[----:B-12---:R-:W-:Y:S05]  /*0b80*/  @!P0 BRA `(.L_x_10) ;  /* 0x0000000000288947 */ /* 0x006fea0003800000 */
[----:B------:R-:W0:Y:S02]  /*0b90*/  LDC R11, c[0x0][0x634] ;  /* 0x00018d00ff0b7b82 */ /* 0x000e240000000800 */
[----:B0-----:R-:W-:-:S05]  /*0ba0*/  IADD3 R11, P0, R18, R11, RZ ;  /* 0x0000000b120b7210 */ /* 0x001fca0007f1e0ff */
[----:B------:R-:W-:-:S04]  /*0bb0*/  IMAD.X R13, RZ, RZ, R19, P0 ;  /* 0x000000ffff0d7224 */ /* 0x000fc800000e0613 */
[----:B------:R-:W-:-:S04]  /*0bc0*/  IMAD.WIDE.U32 R6, R13, R20, RZ ;  /* 0x000000140d067225 */ /* 0x000fc800078e00ff */
[----:B------:R-:W-:-:S04]  /*0bd0*/  IMAD.WIDE.U32 R8, P0, R11, R21, R6 ;  /* 0x000000150b087225 */ /* 0x000fc80007800006 */
[----:B------:R-:W-:-:S04]  /*0be0*/  IMAD.WIDE.U32 R6, R11, R20, RZ ;  /* 0x000000140b067225 */ /* 0x000fc800078e00ff */
[----:B------:R-:W-:Y:S01]  /*0bf0*/  IMAD.X R11, RZ, RZ, RZ, P0 ;  /* 0x000000ffff0b7224 */ /* 0x000fe200000e06ff */
[----:B------:R-:W-:Y:S01]  /*0c00*/  IADD3 RZ, P0, R7, R8, RZ ;  /* 0x0000000807ff7210 */ /* 0x000fe20007f1e0ff */
[----:B------:R-:W-:-:S04]  /*0c10*/  IMAD.MOV.U32 R10, RZ, RZ, R9 ;  /* 0x000000ffff0a7224 */ /* 0x000fc800078e0009 */
[----:B------:R-:W-:-:S08]  /*0c20*/  IMAD.WIDE.U32.X R6, R13, R21, R10, P0 ;  /* 0x000000150d067225 */ /* 0x000fd000000e040a */
.L_x_10:
[----:B------:R-:W0:Y:S01]  /*0c30*/  LDC.64 R26, c[0x0][0x640] ;  /* 0x00019000ff1a7b82 */ /* 0x000e220000000a00 */
[--C-:B------:R-:W-:Y:S01]  /*0c40*/  SHF.R.U64 R39, R6, R0, R7.reuse ;  /* 0x0000000006277219 */ /* 0x100fe20000001207 */
[----:B------:R-:W-:Y:S01]  /*0c50*/  IMAD R29, R5, R14, R2 ;  /* 0x0000000e051d7224 */ /* 0x000fe200078e0202 */
[----:B------:R-:W-:Y:S02]  /*0c60*/  SHF.R.U32.HI R0, RZ, R0, R7 ;  /* 0x00000000ff007219 */ /* 0x000fe40000011607 */
[----:B------:R-:W-:-:S03]  /*0c70*/  IADD3 R3, P0, RZ, -R39, RZ ;  /* 0x80000027ff037210 */ /* 0x000fc60007f1e0ff */
[----:B------:R-:W1:Y:S02]  /*0c80*/  LDC R8, c[0x0][0x618] ;  /* 0x00018600ff087b82 */ /* 0x000e640000000800 */
[----:B------:R-:W-:-:S04]  /*0c90*/  IMAD.X R7, RZ, RZ, ~R0, P0 ;  /* 0x000000ffff077224 */ /* 0x000fc800000e0e00 */
[-C--:B------:R-:W-:Y:S02]  /*0ca0*/  IMAD R0, R7, R24.reuse, RZ ;  /* 0x0000001807007224 */ /* 0x080fe400078e02ff */
[----:B------:R-:W2:Y:S01]  /*0cb0*/  LDC R12, c[0x0][0x608] ;  /* 0x00018200ff0c7b82 */ /* 0x000ea20000000800 */
[----:B------:R-:W-:-:S04]  /*0cc0*/  IMAD.WIDE.U32 R6, R3, R24, R18 ;  /* 0x0000001803067225 */ /* 0x000fc800078e0012 */
[----:B------:R-:W-:Y:S02]  /*0cd0*/  IMAD R3, R3, R25, R0 ;  /* 0x0000001903037224 */ /* 0x000fe400078e0200 */
[----:B------:R-:W-:Y:S01]  /*0ce0*/  IMAD.MOV.U32 R25, RZ, RZ, 0x1 ;  /* 0x00000001ff197424 */ /* 0x000fe200078e00ff */
[----:B------:R-:W3:Y:S01]  /*0cf0*/  LDC R20, c[0x0][0x658] ;  /* 0x00019600ff147b82 */ /* 0x000ee20000000800 */
[----:B------:R-:W-:Y:S01]  /*0d00*/  IMAD.IADD R3, R7, 0x1, R3 ;  /* 0x0000000107037824 */ /* 0x000fe200078e0203 */
[----:B0-----:R-:W-:Y:S01]  /*0d10*/  ISETP.NE.U32.AND P0, PT, R26, RZ, PT ;  /* 0x000000ff1a00720c */ /* 0x001fe20003f05070 */
[----:B------:R-:W-:-:S03]  /*0d20*/  IMAD.MOV.U32 R7, RZ, RZ, -0x1 ;  /* 0xffffffffff077424 */ /* 0x000fc600078e00ff */
[----:B------:R-:W-:Y:S02]  /*0d30*/  ISETP.NE.AND.EX P0, PT, R27, RZ, PT, P0 ;  /* 0x000000ff1b00720c */ /* 0x000fe40003f05300 */
[----:B------:R-:W0:Y:S01]  /*0d40*/  LDC R13, c[0x0][0x600] ;  /* 0x00018000ff0d7b82 */ /* 0x000e220000000800 */
[-CC-:B-1----:R-:W-:Y:S02]  /*0d50*/  SHF.R.U64 R10, R6, R8.reuse, R3.reuse ;  /* 0x00000008060a7219 */ /* 0x182fe40000001203 */
[----:B------:R-:W-:-:S05]  /*0d60*/  SHF.R.U32.HI R3, RZ, R8, R3 ;  /* 0x00000008ff037219 */ /* 0x000fca0000011603 */
[----:B------:R-:W1:Y:S01]  /*0d70*/  LDC R15, c[0x0][0x648] ;  /* 0x00019200ff0f7b82 */ /* 0x000e620000000800 */
[-CC-:B--2---:R-:W-:Y:S02]  /*0d80*/  SHF.R.U64 R28, R10, R12.reuse, R3.reuse ;  /* 0x0000000c0a1c7219 */ /* 0x184fe40000001203 */
[----:B------:R-:W-:-:S05]  /*0d90*/  SHF.R.U32.HI R3, RZ, R12, R3 ;  /* 0x0000000cff037219 */ /* 0x000fca0000011603 */
[----:B------:R-:W2:Y:S01]  /*0da0*/  LDC R21, c[0x0][0x638] ;  /* 0x00018e00ff157b82 */ /* 0x000ea20000000800 */
[-CC-:B---3--:R-:W-:Y:S02]  /*0db0*/  SHF.R.U64 R12, R28, R20.reuse, R3.reuse ;  /* 0x000000141c0c7219 */ /* 0x188fe40000001203 */
[-C--:B------:R-:W-:Y:S02]  /*0dc0*/  SHF.L.U32 R0, R7, R20.reuse, RZ ;  /* 0x0000001407007219 */ /* 0x080fe400000006ff */
[----:B------:R-:W-:Y:S01]  /*0dd0*/  SHF.R.U32.HI R3, RZ, R20, R3 ;  /* 0x00000014ff037219 */ /* 0x000fe20000011603 */
[----:B------:R-:W-:Y:S01]  /*0de0*/  IMAD.MOV.U32 R2, RZ, RZ, R12 ;  /* 0x000000ffff027224 */ /* 0x000fe200078e000c */
[----:B------:R-:W-:Y:S01]  /*0df0*/  LOP3.LUT R5, RZ, R0, RZ, 0x33, !PT ;  /* 0x00000000ff057212 */ /* 0x000fe200078e33ff */
[----:B------:R-:W3:Y:S01]  /*0e00*/  LDC R24, c[0x0][0x610] ;  /* 0x00018400ff187b82 */ /* 0x000ee20000000800 */
[----:B------:R-:W-:Y:S05]  /*0e10*/  @!P0 BRA `(.L_x_11) ;  /* 0x0000000000288947 */ /* 0x000fea0003800000 */
[----:B------:R-:W4:Y:S02]  /*0e20*/  LDC R9, c[0x0][0x64c] ;  /* 0x00019300ff097b82 */ /* 0x000f240000000800 */
[----:B----4-:R-:W-:-:S05]  /*0e30*/  IADD3 R9, P0, R12, R9, RZ ;  /* 0x000000090c097210 */ /* 0x010fca0007f1e0ff */
        /* <DEDUP_REMOVED lines=8> */
.L_x_11:
[----:B-1----:R-:W-:Y:S01]  /*0ec0*/  SHF.R.U64 R2, R2, R15, R3 ;  /* 0x0000000f02027219 */ /* 0x002fe20000001203 */
[----:B0-----:R-:W-:Y:S01]  /*0ed0*/  VIADD R3, R13, 0xffffffff ;  /* 0xffffffff0d037836 */ /* 0x001fe20000000000 */
[----:B------:R-:W-:Y:S02]  /*0ee0*/  SHF.L.U32 R0, R25, R20, RZ ;  /* 0x0000001419007219 */ /* 0x000fe400000006ff */
[----:B------:R-:W-:Y:S01]  /*0ef0*/  LOP3.LUT R5, R28, R5, RZ, 0xc0, !PT ;  /* 0x000000051c057212 */ /* 0x000fe200078ec0ff */
[----:B------:R-:W-:Y:S01]  /*0f00*/  IMAD.MOV R6, RZ, RZ, -R2 ;  /* 0x000000ffff067224 */ /* 0x000fe200078e0a02 */
[----:B------:R-:W-:Y:S02]  /*0f10*/  SEL R4, R4, R29, !P1 ;  /* 0x0000001d04047207 */ /* 0x000fe40004800000 */
[----:B------:R-:W-:Y:S01]  /*0f20*/  LOP3.LUT R3, R10, R3, RZ, 0xc0, !PT ;  /* 0x000000030a037212 */ /* 0x000fe200078ec0ff */
[----:B------:R-:W-:Y:S02]  /*0f30*/  IMAD R5, R0, R2, R5 ;  /* 0x0000000200057224 */ /* 0x000fe400078e0205 */
[----:B--2---:R-:W-:-:S02]  /*0f40*/  IMAD R0, R6, R21, R12 ;  /* 0x0000001506007224 */ /* 0x004fc400078e020c */
[----:B---3--:R-:W-:Y:S02]  /*0f50*/  IMAD R4, R5, R24, R4 ;  /* 0x0000001805047224 */ /* 0x008fe400078e0204 */
[----:B------:R-:W-:Y:S02]  /*0f60*/  IMAD.MOV.U32 R2, RZ, RZ, 0x1 ;  /* 0x00000001ff027424 */ /* 0x000fe400078e00ff */
[----:B------:R-:W-:-:S03]  /*0f70*/  IMAD R3, R0, R13, R3 ;  /* 0x0000000d00037224 */ /* 0x000fc600078e0203 */
[----:B------:R-:W-:Y:S02]  /*0f80*/  PRMT R0, R2, 0x7610, R0 ;  /* 0x0000761002007816 */ /* 0x000fe40000000000 */
[----:B------:R-:W-:Y:S02]  /*0f90*/  SEL R37, R3, R4, !P1 ;  /* 0x0000000403257207 */ /* 0x000fe40004800000 */
[----:B------:R-:W-:-:S07]  /*0fa0*/  SEL R36, R4, R3, !P1 ;  /* 0x0000000304247207 */ /* 0x000fce0004800000 */
.L_x_9:
[----:B------:R-:W-:-:S08]  /*0fb0*/  NOP ;  /* 0x0000000000007918 */ /* 0x000fd00000000000 */
[----:B------:R-:W0:Y:S02]  /*0fc0*/  USETMAXREG.TRY_ALLOC.CTAPOOL UP0, 0xe8 ;  /* 0x000000e8000079c8 */ /* 0x000e240008000600 */
[----:B0-----:R-:W-:-:S13]  /*0fd0*/  PLOP3.LUT P0, PT, PT, PT, UP0, 0x80, 0x0 ;  /* 0x000000000000781c */ /* 0x001fda0003f0f008 */
[----:B------:R-:W-:Y:S05]  /*0fe0*/  @!P0 BRA `(.L_x_9) ;  /* 0xfffffffc00f08947 */ /* 0x000fea000383ffff */
[----:B------:R-:W-:Y:S01]  /*0ff0*/  ULDC.64 UR4, c[0x0][0x598] ;  /* 0x0001660000047ab9 */ /* 0x000fe20000000a00 */
[----:B------:R-:W-:Y:S01]  /*1000*/  ULDC.64 UR36, c[0x0][0x208] ;  /* 0x0000820000247ab9 */ /* 0x000fe20000000a00 */
[----:B------:R-:W-:-:S04]  /*1010*/  ISETP.NE.U32.AND P0, PT, RZ, UR4, PT ;  /* 0x00000004ff007c0c */ /* 0x000fc8000bf05070 */
[----:B------:R-:W-:-:S13]  /*1020*/  ISETP.NE.AND.EX P0, PT, RZ, UR5, PT, P0 ;  /* 0x00000005ff007c0c */ /* 0x000fda000bf05300 */
[----:B------:R-:W-:Y:S05]  /*1030*/  @!P0 BRA `(.L_x_12) ;  /* 0x00000000001c8947 */ /* 0x000fea0003800000 */
[----:B------:R-:W0:Y:S02]  /*1040*/  LDC.64 R2, c[0x0][0x598] ;  /* 0x00016600ff027b82 */ /* 0x000e240000000a00 */
[----:B0-----:R-:W2:Y:S02]  /*1050*/  LDG.E.64 R2, desc[UR36][R2.64] ;  /* 0x0000002402027981 */ /* 0x001ea4000c1e1b00 */
[----:B--2---:R-:W-:-:S04]  /*1060*/  ISETP.NE.U32.AND P0, PT, R2, RZ, PT ;  /* 0x000000ff0200720c */ /* 0x004fc80003f05070 */
[----:B------:R-:W-:-:S13]  /*1070*/  ISETP.NE.AND.EX P0, PT, R3, RZ, PT, P0 ;  /* 0x000000ff0300720c */ /* 0x000fda0003f05300 */
[----:B------:R-:W-:Y:S05]  /*1080*/  @!P0 BRA `(.L_x_12) ;  /* 0x0000000000088947 */ /* 0x000fea0003800000 */
[----:B------:R0:W5:Y:S01]  /*1090*/  LD.E R33, desc[UR36][R2.64] ;  /* 0x0000002402217980 */ /* 0x000162000c101900 */
[----:B------:R-:W-:Y:S05]  /*10a0*/  BRA `(.L_x_13) ;  /* 0x0000000000247947 */ /* 0x000fea0003800000 */
.L_x_12:
[----:B------:R-:W-:Y:S02]  /*10b0*/  ULDC.64 UR4, c[0x0][0x588] ;  /* 0x0001620000047ab9 */ /* 0x000fe40000000a00 */
[----:B------:R-:W-:-:S04]  /*10c0*/  ISETP.NE.U32.AND P0, PT, RZ, UR4, PT ;  /* 0x00000004ff007c0c */ /* 0x000fc8000bf05070 */
[----:B------:R-:W-:-:S13]  /*10d0*/  ISETP.NE.AND.EX P0, PT, RZ, UR5, PT, P0 ;  /* 0x00000005ff007c0c */ /* 0x000fda000bf05300 */
[----:B------:R-:W-:Y:S05]  /*10e0*/  @!P0 BRA `(.L_x_14) ;  /* 0x00000000000c8947 */ /* 0x000fea0003800000 */
[----:B------:R-:W0:Y:S02]  /*10f0*/  LDC.64 R2, c[0x0][0x588] ;  /* 0x00016200ff027b82 */ /* 0x000e240000000a00 */
[----:B0-----:R1:W5:Y:S01]  /*1100*/  LDG.E R33, desc[UR36][R2.64] ;  /* 0x0000002402217981 */ /* 0x001362000c1e1900 */
[----:B------:R-:W-:Y:S05]  /*1110*/  BRA `(.L_x_13) ;  /* 0x0000000000087947 */ /* 0x000fea0003800000 */
.L_x_14:
[----:B------:R-:W-:Y:S02]  /*1120*/  ULDC UR4, c[0x0][0x580] ;  /* 0x0001600000047ab9 */ /* 0x000fe40000000800 */
[----:B------:R-:W-:-:S07]  /*1130*/  IMAD.U32 R33, RZ, RZ, UR4 ;  /* 0x00000004ff217e24 */ /* 0x000fce000f8e00ff */
.L_x_13:
[----:B------:R-:W-:Y:S02]  /*1140*/  ULDC.64 UR4, c[0x0][0x5a0] ;  /* 0x0001680000047ab9 */ /* 0x000fe40000000a00 */
[----:B------:R-:W-:-:S04]  /*1150*/  ISETP.NE.U32.AND P0, PT, RZ, UR4, PT ;  /* 0x00000004ff007c0c */ /* 0x000fc8000bf05070 */
[----:B------:R-:W-:-:S13]  /*1160*/  ISETP.NE.AND.EX P0, PT, RZ, UR5, PT, P0 ;  /* 0x00000005ff007c0c */ /* 0x000fda000bf05300 */
[----:B------:R-:W-:Y:S05]  /*1170*/  @!P0 BRA `(.L_x_15) ;  /* 0x00000000001c8947 */ /* 0x000fea0003800000 */
[----:B01----:R-:W0:Y:S02]  /*1180*/  LDC.64 R2, c[0x0][0x5a0] ;  /* 0x00016800ff027b82 */ /* 0x003e240000000a00 */
[----:B0-----:R-:W2:Y:S02]  /*1190*/  LDG.E.64 R2, desc[UR36][R2.64] ;  /* 0x0000002402027981 */ /* 0x001ea4000c1e1b00 */
[----:B--2---:R-:W-:-:S04]  /*11a0*/  ISETP.NE.U32.AND P0, PT, R2, RZ, PT ;  /* 0x000000ff0200720c */ /* 0x004fc80003f05070 */
[----:B------:R-:W-:-:S13]  /*11b0*/  ISETP.NE.AND.EX P0, PT, R3, RZ, PT, P0 ;  /* 0x000000ff0300720c */ /* 0x000fda0003f05300 */
[----:B------:R-:W-:Y:S05]  /*11c0*/  @!P0 BRA `(.L_x_15) ;  /* 0x0000000000088947 */ /* 0x000fea0003800000 */
[----:B------:R0:W5:Y:S01]  /*11d0*/  LD.E R34, desc[UR36][R2.64] ;  /* 0x0000002402227980 */ /* 0x000162000c101900 */
[----:B------:R-:W-:Y:S05]  /*11e0*/  BRA `(.L_x_16) ;  /* 0x0000000000247947 */ /* 0x000fea0003800000 */
.L_x_15:
[----:B------:R-:W-:Y:S02]  /*11f0*/  ULDC.64 UR4, c[0x0][0x590] ;  /* 0x0001640000047ab9 */ /* 0x000fe40000000a00 */
[----:B------:R-:W-:-:S04]  /*1200*/  ISETP.NE.U32.AND P0, PT, RZ, UR4, PT ;  /* 0x00000004ff007c0c */ /* 0x000fc8000bf05070 */
[----:B------:R-:W-:-:S13]  /*1210*/  ISETP.NE.AND.EX P0, PT, RZ, UR5, PT, P0 ;  /* 0x00000005ff007c0c */ /* 0x000fda000bf05300 */
[----:B------:R-:W-:Y:S05]  /*1220*/  @!P0 BRA `(.L_x_17) ;  /* 0x00000000000c8947 */ /* 0x000fea0003800000 */
[----:B------:R-:W2:Y:S02]  /*1230*/  LDC.64 R34, c[0x0][0x590] ;  /* 0x00016400ff227b82 */ /* 0x000ea40000000a00 */
[----:B--2---:R2:W5:Y:S01]  /*1240*/  LDG.E R34, desc[UR36][R34.64] ;  /* 0x0000002422227981 */ /* 0x004562000c1e1900 */
[----:B------:R-:W-:Y:S05]  /*1250*/  BRA `(.L_x_16) ;  /* 0x0000000000087947 */ /* 0x000fea0003800000 */
.L_x_17:
[----:B------:R-:W-:Y:S02]  /*1260*/  ULDC UR4, c[0x0][0x584] ;  /* 0x0001610000047ab9 */ /* 0x000fe40000000800 */
[----:B------:R-:W-:-:S07]  /*1270*/  IMAD.U32 R34, RZ, RZ, UR4 ;  /* 0x00000004ff227e24 */ /* 0x000fce000f8e00ff */
.L_x_16:
[----:B------:R-:W-:-:S13]  /*1280*/  LOP3.LUT P0, RZ, R0, 0xff, RZ, 0xc0, !PT ;  /* 0x000000ff00ff7812 */ /* 0x000fda000780c0ff */
[----:B------:R-:W-:Y:S05]  /*1290*/  @!P0 EXIT ;  /* 0x000000000000894d */ /* 0x000fea0003800000 */
[----:B------:R-:W-:Y:S01]  /*12a0*/  ULDC UR4, c[0x0][0x28c] ;  /* 0x0000a30000047ab9 */ /* 0x000fe20000000800 */
[----:B------:R-:W-:Y:S01]  /*12b0*/  LOP3.LUT R42, R17, 0x1, RZ, 0xfc, !PT ;  /* 0x00000001112a7812 */ /* 0x000fe200078efcff */
[----:B------:R-:W-:Y:S01]  /*12c0*/  UIADD3 UR4, UR4, 0x7f, URZ ;  /* 0x0000007f04047890 */ /* 0x000fe2000fffe03f */
[----:B------:R-:W-:Y:S01]  /*12d0*/  UMOV UR38, URZ ;  /* 0x0000003f00267c82 */ /* 0x000fe20008000000 */
[----:B------:R-:W-:Y:S02]  /*12e0*/  UMOV UR39, URZ ;  /* 0x0000003f00277c82 */ /* 0x000fe40008000000 */
[----:B------:R-:W-:-:S04]  /*12f0*/  USHF.R.S32.HI UR5, URZ, 0x1f, UR4 ;  /* 0x0000001f3f057899 */ /* 0x000fc80008011404 */
[----:B------:R-:W-:-:S04]  /*1300*/  ULEA.HI UR5, UR5, UR4, URZ, 0x7 ;  /* 0x0000000405057291 */ /* 0x000fc8000f8f383f */
[----:B------:R-:W-:-:S12]  /*1310*/  USHF.R.S32.HI UR40, URZ, 0x7, UR5 ;  /* 0x000000073f287899 */ /* 0x000fd80008011405 */
.L_x_57:
[----:B------:R-:W-:Y:S01]  /*1320*/  LOP3.LUT R0, R16, 0x80, RZ, 0xc0, !PT ;  /* 0x0000008010007812 */ /* 0x000fe200078ec0ff */
[----:B---3--:R-:W3:Y:S01]  /*1330*/  S2UR UR7, SR_CgaCtaId ;  /* 0x00000000000779c3 */ /* 0x008ee20000008800 */
[----:B------:R-:W-:Y:S02]  /*1340*/  UMOV UR6, 0x400 ;  /* 0x0000040000067882 */ /* 0x000fe40000000000 */
[----:B------:R-:W-:-:S06]  /*1350*/  SHF.R.U32.HI R0, RZ, 0x7, R0 ;  /* 0x00000007ff007819 */ /* 0x000fcc0000011600 */
[----:B------:R-:W4:Y:S01]  /*1360*/  SHFL.IDX PT, R0, R0, RZ, 0x1f ;  /* 0x00001fff00007589 */ /* 0x000f2200000e0000 */
[----:B---3--:R-:W-:Y:S01]  /*1370*/  ULEA UR6, UR7, UR6, 0x18 ;  /* 0x0000000607067291 */ /* 0x008fe2000f8ec03f */
[----:B----4-:R-:W-:-:S13]  /*1380*/  R2UR UR4, R0 ;  /* 0x00000000000472ca */ /* 0x010fda00000e0000 */
[----:B------:R-:W-:-:S04]  /*1390*/  ULEA.HI UR5, UR4, UR4, URZ, 0x1 ;  /* 0x0000000404057291 */ /* 0x000fc8000f8f083f */
[----:B------:R-:W-:-:S04]  /*13a0*/  ULOP3.LUT UR5, UR5, 0x7fffe, URZ, 0xc0, !UPT ;  /* 0x0007fffe05057892 */ /* 0x000fc8000f8ec03f */
[----:B------:R-:W-:-:S03]  /*13b0*/  UIADD3 UR5, UR4, -UR5, URZ ;  /* 0x8000000504057290 */ /* 0x000fc6000fffe03f */
[----:B------:R-:W-:Y:S01]  /*13c0*/  ULDC UR4, c[0x0][0x28c] ;  /* 0x0000a30000047ab9 */ /* 0x000fe20000000800 */
[----:B------:R-:W-:Y:S01]  /*13d0*/  ULEA UR5, UR5, UR6, 0xd ;  /* 0x0000000605057291 */ /* 0x000fe2000f8e683f */
[----:B------:R-:W-:-:S03]  /*13e0*/  ISETP.LT.AND P0, PT, RZ, UR4, PT ;  /* 0x00000004ff007c0c */ /* 0x000fc6000bf01270 */
[----:B------:R-:W-:-:S04]  /*13f0*/  UIADD3 UR5, UR5, 0x180, URZ ;  /* 0x0000018005057890 */ /* 0x000fc8000fffe03f */
[----:B------:R-:W-:-:S04]  /*1400*/  USHF.R.U32.HI UR5, URZ, 0x4, UR5 ;  /* 0x000000043f057899 */ /* 0x000fc80008011605 */
[----:B------:R-:W-:Y:S02]  /*1410*/  ULOP3.LUT UR41, UR5, 0x3fff, URZ, 0xc0, !UPT ;  /* 0x00003fff05297892 */ /* 0x000fe4000f8ec03f */
[----:B0-----:R-:W-:Y:S10]  /*1420*/  @P0 BRA `(.L_x_18) ;  /* 0x0000000000400947 */ /* 0x001ff40003800000 */
[----:B------:R-:W-:Y:S01]  /*1430*/  MOV R0, 0x0 ;  /* 0x0000000000007802 */ /* 0x000fe20000000f00 */
[----:B------:R-:W-:Y:S01]  /*1440*/  ULDC.64 UR4, c[0x4][0x68] ;  /* 0x01001a0000047ab9 */ /* 0x000fe20000000a00 */
[----:B------:R-:W-:Y:S01]  /*1450*/  ULDC.64 UR6, c[0x4][0x8] ;  /* 0x0100020000067ab9 */ /* 0x000fe20000000a00 */
[----:B------:R-:W-:Y:S01]  /*1460*/  IMAD.U32 R4, RZ, RZ, UR4 ;  /* 0x00000004ff047e24 */ /* 0x000fe2000f8e00ff */
[----:B01----:R0:W1:Y:S01]  /*1470*/  LDC.64 R2, c[0x4][R0] ;  /* 0x0100000000027b82 */ /* 0x0030620000000a00 */
[----:B------:R-:W-:Y:S01]  /*1480*/  IMAD.U32 R5, RZ, RZ, UR5 ;  /* 0x00000005ff057e24 */ /* 0x000fe2000f8e00ff */
[----:B------:R-:W-:Y:S01]  /*1490*/  ULDC.64 UR4, c[0x4][0x70] ;  /* 0x01001c0000047ab9 */ /* 0x000fe20000000a00 */
[----:B------:R-:W-:Y:S02]  /*14a0*/  IMAD.U32 R10, RZ, RZ, UR6 ;  /* 0x00000006ff0a7e24 */ /* 0x000fe4000f8e00ff */
[----:B------:R-:W-:Y:S02]  /*14b0*/  IMAD.U32 R6, RZ, RZ, UR4 ;  /* 0x00000004ff067e24 */ /* 0x000fe4000f8e00ff */
[----:B------:R-:W-:-:S02]  /*14c0*/  IMAD.U32 R7, RZ, RZ, UR5 ;  /* 0x00000005ff077e24 */ /* 0x000fc4000f8e00ff */
[----:B------:R-:W-:Y:S02]  /*14d0*/  IMAD.U32 R11, RZ, RZ, UR7 ;  /* 0x00000007ff0b7e24 */ /* 0x000fe4000f8e00ff */
[----:B------:R-:W-:Y:S02]  /*14e0*/  IMAD.MOV.U32 R8, RZ, RZ, 0x1e1 ;  /* 0x000001e1ff087424 */ /* 0x000fe400078e00ff */
[----:B------:R-:W-:Y:S02]  /*14f0*/  IMAD.MOV.U32 R12, RZ, RZ, 0x1 ;  /* 0x00000001ff0c7424 */ /* 0x000fe400078e00ff */
[----:B0-----:R-:W-:-:S07]  /*1500*/  IMAD.MOV.U32 R13, RZ, RZ, RZ ;  /* 0x000000ffff0d7224 */ /* 0x001fce00078e00ff */
[----:B------:R-:W-:-:S07]  /*1510*/  LEPC R20, `(.L_x_18) ;  /* 0x000000001014794e */ /* 0x000fce0000000000 */
[----:B-12--5:R-:W-:Y:S05]  /*1520*/  CALL.ABS.NOINC R2 ;  /* 0x0000000002007343 */ /* 0x026fea0003c00000 */
.L_x_18:
[----:B------:R-:W-:-:S13]  /*1530*/  ISETP.NE.AND P0, PT, R42, 0x3, PT ;  /* 0x000000032a00780c */ /* 0x000fda0003f05270 */
[----:B------:R-:W-:Y:S05]  /*1540*/  @!P0 BRA `(.L_x_19) ;  /* 0x0000000000048947 */ /* 0x000fea0003800000 */
[----:B------:R-:W-:Y:S01]  /*1550*/  BPT.TRAP 0x1 ;  /* 0x000000040000795c */ /* 0x000fe20000300000 */
.L_x_19:
[----:B------:R-:W3:Y:S01]  /*1560*/  S2UR UR5, SR_CgaCtaId ;  /* 0x00000000000579c3 */ /* 0x000ee20000008800 */
[----:B------:R-:W-:Y:S01]  /*1570*/  UMOV UR4, 0x400 ;  /* 0x0000040000047882 */ /* 0x000fe20000000000 */
[----:B------:R-:W-:Y:S02]  /*1580*/  IMAD.U32 R0, RZ, RZ, UR38 ;  /* 0x00000026ff007e24 */ /* 0x000fe4000f8e00ff */
[----:B01----:R-:W-:-:S03]  /*1590*/  IMAD.U32 R2, RZ, RZ, UR39 ;  /* 0x00000027ff027e24 */ /* 0x003fc6000f8e00ff */
[----:B------:R-:W-:Y:S01]  /*15a0*/  SHF.L.U32 R0, R0, 0x1f, RZ ;  /* 0x0000001f00007819 */ /* 0x000fe200000006ff */
[----:B---3--:R-:W-:-:S06]  /*15b0*/  ULEA UR4, UR5, UR4, 0x18 ;  /* 0x0000000405047291 */ /* 0x008fcc000f8ec03f */
[----:B------:R-:W-:-:S04]  /*15c0*/  IMAD.U32 R5, RZ, RZ, UR4 ;  /* 0x00000004ff057e24 */ /* 0x000fc8000f8e00ff */
[----:B------:R-:W-:-:S04]  /*15d0*/  IMAD R3, R2, 0x8, R5 ;  /* 0x0000000802037824 */ /* 0x000fc800078e0205 */
[----:B------:R0:W1:Y:S01]  /*15e0*/  SYNCS.PHASECHK.TRANS64.TRYWAIT P1, [R3+URZ], R0 ;  /* 0x00000000030075a7 */ /* 0x000062000802017f */
[----:B------:R-:W-:Y:S05]  /*15f0*/  @!P0 BRA `(.L_x_20) ;  /* 0x0000000000048947 */ /* 0x000fea0003800000 */
[----:B------:R-:W-:Y:S01]  /*1600*/  BPT.TRAP 0x1 ;  /* 0x000000040000795c */ /* 0x000fe20000300000 */
.L_x_20:
[----:B-1----:R-:W-:Y:S05]  /*1610*/  @P1 BRA `(.L_x_21) ;  /* 0x0000000000081947 */ /* 0x002fea0003800000 */
[----:B------:R-:W1:Y:S02]  /*1620*/  SYNCS.PHASECHK.TRANS64.TRYWAIT P1, [R3+URZ], R0 ;  /* 0x00000000030075a7 */ /* 0x000e64000802017f */
[----:B-1----:R-:W-:Y:S05]  /*1630*/  @!P1 BRA `(.L_x_22) ;  /* 0x0000003400249947 */ /* 0x002fea0003800000 */
.L_x_21:
[----:B------:R-:W-:-:S04]  /*1640*/  UISETP.LT.AND UP0, UPT, UR40, 0x1, UPT ;  /* 0x000000012800788c */ /* 0x000fc8000bf01270 */
[----:B------:R-:W-:-:S06]  /*1650*/  USEL UR4, UR40, 0x1, UP0 ;  /* 0x0000000128047887 */ /* 0x000fcc0008000000 */
[----:B01----:R-:W-:Y:S01]  /*1660*/  IMAD.U32 R0, RZ, RZ, UR4 ;  /* 0x00000004ff007e24 */ /* 0x003fe2000f8e00ff */
[----:B------:R-:W-:Y:S05]  /*1670*/  WARPSYNC.ALL ;  /* 0x0000000000007948 */ /* 0x000fea0003800000 */
[----:B------:R-:W-:-:S04]  /*1680*/  IADD3 R0, -R0, UR40, RZ ;  /* 0x0000002800007c10 */ /* 0x000fc8000fffe1ff */
[----:B------:R-:W-:Y:S02]  /*1690*/  ISETP.GE.AND P1, PT, R0, 0x1, PT ;  /* 0x000000010000780c */ /* 0x000fe40003f26270 */
[----:B------:R-:W-:Y:S01]  /*16a0*/  R2UR UR4, R5 ;  /* 0x00000000050472ca */ /* 0x000fe200000e0000 */
[----:B------:R-:W-:Y:S01]  /*16b0*/  WARPGROUP.ARRIVE ;  /* 0x00000000000079c5 */ /* 0x000fe20000000000 */
[----:B------:R-:W-:Y:S01]  /*16c0*/  UMOV UR9, 0x40000040 ;  /* 0x4000004000097882 */ /* 0x000fe20000000000 */
[----:B------:R-:W-:-:S10]  /*16d0*/  UMOV UR11, 0x40000040 ;  /* 0x40000040000b7882 */ /* 0x000fd40000000000 */
[----:B------:R-:W-:-:S04]  /*16e0*/  UIADD3 UR4, UR4, 0x30180, URZ ;  /* 0x0003018004047890 */ /* 0x000fc8000fffe03f */
[----:B------:R-:W-:-:S04]  /*16f0*/  USHF.R.U32.HI UR4, URZ, 0x4, UR4 ;  /* 0x000000043f047899 */ /* 0x000fc80008011604 */
[----:B------:R-:W-:Y:S02]  /*1700*/  ULOP3.LUT UR5, UR4, 0x3fff, URZ, 0xc0, !UPT ;  /* 0x00003fff04057892 */ /* 0x000fe4000f8ec03f */
[----:B------:R-:W-:Y:S02]  /*1710*/  ULOP3.LUT UR4, UR41, 0x10000, URZ, 0xfc, !UPT ;  /* 0x0001000029047892 */ /* 0x000fe4000f8efc3f */
[----:B------:R-:W-:Y:S02]  /*1720*/  ULOP3.LUT UR5, UR5, 0x10000, URZ, 0xfc, !UPT ;  /* 0x0001000005057892 */ /* 0x000fe4000f8efc3f */
[----:B------:R-:W-:Y:S02]  /*1730*/  ULEA UR6, UR39, UR4, 0xa ;  /* 0x0000000427067291 */ /* 0x000fe4000f8e503f */
[----:B------:R-:W-:-:S05]  /*1740*/  ULEA UR7, UR39, UR5, 0x7 ;  /* 0x0000000527077291 */ /* 0x000fca000f8e383f */
[----:B------:R-:W-:Y:S02]  /*1750*/  UMOV UR8, UR6 ;  /* 0x0000000600087c82 */ /* 0x000fe40008000000 */
[----:B------:R-:W-:Y:S02]  /*1760*/  UMOV UR10, UR7 ;  /* 0x00000007000a7c82 */ /* 0x000fe40008000000 */
[----:B------:R-:W-:Y:S01]  /*1770*/  IGMMA.64x16x32.S8.S8 R24, gdesc[UR8], RZ, !UPT, gsb0 ;  /* 0x00600000081879f1 */ /* 0x000fe2000c0410ff */
[----:B------:R-:W-:Y:S02]  /*1780*/  UIADD3 UR8, UR6, 0x2, URZ ;  /* 0x0000000206087890 */ /* 0x000fe4000fffe03f */
[----:B------:R-:W-:Y:S01]  /*1790*/  UIADD3 UR10, UR7, 0x2, URZ ;  /* 0x00000002070a7890 */ /* 0x000fe2000fffe03f */
[----:B------:R-:W-:Y:S01]  /*17a0*/  UMOV UR9, 0x40000040 ;  /* 0x4000004000097882 */ /* 0x000fe20000000000 */
[----:B------:R-:W-:Y:S01]  /*17b0*/  UMOV UR11, 0x40000040 ;  /* 0x40000040000b7882 */ /* 0x000fe20000000000 */
[----:B------:R-:W-:-:S02]  /*17c0*/  WARPGROUP.DEPBAR.LE gsb0, 0x0 ;  /* 0x00008000000079c5 */ /* 0x000fc40000010000 */
[----:B------:R-:W-:-:S06]  /*17d0*/  WARPGROUP.ARRIVE ;  /* 0x00000000000079c5 */ /* 0x000fcc0000000000 */
[----:B------:R-:W-:Y:S01]  /*17e0*/  IGMMA.64x16x32.S8.S8 R24, gdesc[UR8], R24, gsb0 ;  /* 0x00600000081879f1 */ /* 0x000fe20008041018 */
[----:B------:R-:W-:Y:S02]  /*17f0*/  UIADD3 UR8, UR6, 0x4, URZ ;  /* 0x0000000406087890 */ /* 0x000fe4000fffe03f */
[----:B------:R-:W-:Y:S01]  /*1800*/  UIADD3 UR10, UR7, 0x4, URZ ;  /* 0x00000004070a7890 */ /* 0x000fe2000fffe03f */
[----:B------:R-:W-:Y:S01]  /*1810*/  UMOV UR9, 0x40000040 ;  /* 0x4000004000097882 */ /* 0x000fe20000000000 */
[----:B------:R-:W-:Y:S01]  /*1820*/  UMOV UR11, 0x40000040 ;  /* 0x40000040000b7882 */ /* 0x000fe20000000000 */
[----:B------:R-:W-:Y:S02]  /*1830*/  WARPGROUP.DEPBAR.LE gsb0, 0x0 ;  /* 0x00008000000079c5 */ /* 0x000fe40000010000 */
        /* <DEDUP_REMOVED lines=8> */
[----:B------:R-:W-:Y:S03]  /*18c0*/  IGMMA.64x16x32.S8.S8 R24, gdesc[UR8], R24, gsb0 ;  /* 0x00600000081879f1 */ /* 0x000fe60008041018 */
[----:B------:R-:W-:Y:S02]  /*18d0*/  WARPGROUP.DEPBAR.LE gsb0, 0x0 ;  /* 0x00008000000079c5 */ /* 0x000fe40000010000 */
[----:B------:R-:W-:Y:S05]  /*18e0*/  @!P1 BRA `(.L_x_23) ;  /* 0x0000000400249947 */ /* 0x000fea0003800000 */
[----:B------:R-:W-:Y:S02]  /*18f0*/  UIADD3 UR6, UR39, 0x1, URZ ;  /* 0x0000000127067890 */ /* 0x000fe4000fffe03f */
[----:B------:R-:W-:Y:S02]  /*1900*/  IMAD.U32 R2, RZ, RZ, UR39 ;  /* 0x00000027ff027e24 */ /* 0x000fe4000f8e00ff */
[----:B------:R-:W-:-:S04]  /*1910*/  UISETP.NE.AND UP0, UPT, UR6, 0xc, UPT ;  /* 0x0000000c0600788c */ /* 0x000fc8000bf05270 */
[----:B------:R-:W-:Y:S02]  /*1920*/  USEL UR7, URZ, 0x1, UP0 ;  /* 0x000000013f077887 */ /* 0x000fe40008000000 */
[----:B------:R-:W-:Y:S02]  /*1930*/  USEL UR6, UR6, URZ, UP0 ;  /* 0x0000003f06067287 */ /* 0x000fe40008000000 */
[----:B------:R-:W-:-:S06]  /*1940*/  ULOP3.LUT UR7, UR38, UR7, URZ, 0x3c, !UPT ;  /* 0x0000000726077292 */ /* 0x000fcc000f8e3c3f */
[----:B------:R-:W-:-:S07]  /*1950*/  IMAD.U32 R6, RZ, RZ, UR7 ;  /* 0x00000007ff067e24 */ /* 0x000fce000f8e00ff */
.L_x_30:
[----:B------:R-:W-:Y:S05]  /*1960*/  @!P0 BRA `(.L_x_24) ;  /* 0x0000000000048947 */ /* 0x000fea0003800000 */
[----:B------:R-:W-:Y:S01]  /*1970*/  BPT.TRAP 0x1 ;  /* 0x000000040000795c */ /* 0x000fe20000300000 */
.L_x_24:
[----:B------:R-:W0:Y:S01]  /*1980*/  S2UR UR8, SR_CgaCtaId ;  /* 0x00000000000879c3 */ /* 0x000e220000008800 */
[----:B------:R-:W-:Y:S01]  /*1990*/  UMOV UR7, 0x400 ;  /* 0x0000040000077882 */ /* 0x000fe20000000000 */
[----:B------:R-:W-:Y:S01]  /*19a0*/  IMAD.U32 R4, RZ, RZ, UR6 ;  /* 0x00000006ff047e24 */ /* 0x000fe2000f8e00ff */
[----:B------:R-:W-:Y:S01]  /*19b0*/  SHF.L.U32 R3, R6, 0x1f, RZ ;  /* 0x0000001f06037819 */ /* 0x000fe200000006ff */
[----:B0-----:R-:W-:-:S06]  /*19c0*/  ULEA UR7, UR8, UR7, 0x18 ;  /* 0x0000000708077291 */ /* 0x001fcc000f8ec03f */
[----:B------:R-:W-:-:S04]  /*19d0*/  IMAD.U32 R5, RZ, RZ, UR7 ;  /* 0x00000007ff057e24 */ /* 0x000fc8000f8e00ff */
[----:B------:R-:W-:-:S04]  /*19e0*/  IMAD R4, R4, 0x8, R5 ;  /* 0x0000000804047824 */ /* 0x000fc800078e0205 */
[----:B------:R0:W1:Y:S01]  /*19f0*/  SYNCS.PHASECHK.TRANS64.TRYWAIT P1, [R4+URZ], R3 ;  /* 0x00000003040075a7 */ /* 0x000062000802017f */
[----:B------:R-:W-:Y:S05]  /*1a00*/  @!P0 BRA `(.L_x_25) ;  /* 0x0000000000048947 */ /* 0x000fea0003800000 */
[----:B------:R-:W-:Y:S01]  /*1a10*/  BPT.TRAP 0x1 ;  /* 0x000000040000795c */ /* 0x000fe20000300000 */
.L_x_25:
[----:B-1----:R-:W-:Y:S05]  /*1a20*/  @P1 BRA `(.L_x_26) ;  /* 0x0000000000081947 */ /* 0x002fea0003800000 */
[----:B------:R-:W1:Y:S02]  /*1a30*/  SYNCS.PHASECHK.TRANS64.TRYWAIT P1, [R4+URZ], R3 ;  /* 0x00000003040075a7 */ /* 0x000e64000802017f */
[----:B-1----:R-:W-:Y:S05]  /*1a40*/  @!P1 BRA `(.L_x_27) ;  /* 0x0000003000349947 */ /* 0x002fea0003800000 */
.L_x_26:
[----:B------:R-:W-:Y:S01]  /*1a50*/  ULEA UR7, UR6, UR4, 0xa ;  /* 0x0000000406077291 */ /* 0x000fe2000f8e503f */
[----:B------:R-:W-:Y:S01]  /*1a60*/  WARPGROUP.ARRIVE ;  /* 0x00000000000079c5 */ /* 0x000fe20000000000 */
[----:B------:R-:W-:Y:S01]  /*1a70*/  ULEA UR12, UR6, UR5, 0x7 ;  /* 0x00000005060c7291 */ /* 0x000fe2000f8e383f */
[----:B------:R-:W-:Y:S01]  /*1a80*/  UMOV UR9, 0x40000040 ;  /* 0x4000004000097882 */ /* 0x000fe20000000000 */
[----:B------:R-:W-:-:S03]  /*1a90*/  UMOV UR11, 0x40000040 ;  /* 0x40000040000b7882 */ /* 0x000fc60000000000 */
[----:B------:R-:W-:Y:S02]  /*1aa0*/  UMOV UR8, UR7 ;  /* 0x0000000700087c82 */ /* 0x000fe40008000000 */
[----:B------:R-:W-:Y:S02]  /*1ab0*/  UMOV UR10, UR12 ;  /* 0x0000000c000a7c82 */ /* 0x000fe40008000000 */
[----:B------:R-:W-:Y:S01]  /*1ac0*/  IGMMA.64x16x32.S8.S8 R24, gdesc[UR8], R24, gsb0 ;  /* 0x00600000081879f1 */ /* 0x000fe20008041018 */
        /* <DEDUP_REMOVED lines=23> */
[----:B------:R-:W-:Y:S01]  /*1c40*/  BPT.TRAP 0x1 ;  /* 0x000000040000795c */ /* 0x000fe20000300000 */
.L_x_28:
[----:B------:R-:W-:-:S13]  /*1c50*/  ISETP.NE.AND P1, PT, R32, RZ, PT ;  /* 0x000000ff2000720c */ /* 0x000fda0003f25270 */
[----:B01----:R-:W-:-:S04]  /*1c60*/  @P1 IMAD R3, R2, 0x8, R5 ;  /* 0x0000000802031824 */ /* 0x003fc800078e0205 */
[----:B------:R-:W-:-:S05]  /*1c70*/  @P1 VIADD R4, R3, 0x60 ;  /* 0x0000006003041836 */ /* 0x000fca0000000000 */
[----:B------:R-:W-:-:S04]  /*1c80*/  @P1 PRMT R4, R23, 0x654, R4 ;  /* 0x0000065417041816 */ /* 0x000fc80000000004 */
[----:B------:R0:W-:Y:S01]  /*1c90*/  @P1 SYNCS.ARRIVE.TRANS64.RED.A1T0 RZ, [R4+URZ], RZ ;  /* 0x000000ff04ff19a7 */ /* 0x0001e2000810043f */
[----:B------:R-:W-:-:S13]  /*1ca0*/  ISETP.GT.U32.AND P1, PT, R17, 0x1, PT ;  /* 0x000000011100780c */ /* 0x000fda0003f24070 */
[----:B0-----:R-:W-:Y:S05]  /*1cb0*/  @P1 BRA `(.L_x_29) ;  /* 0x0000000000041947 */ /* 0x001fea0003800000 */
[----:B------:R-:W-:Y:S01]  /*1cc0*/  BPT.TRAP 0x1 ;  /* 0x000000040000795c */ /* 0x000fe20000300000 */
.L_x_29:
[----:B------:R-:W-:Y:S01]  /*1cd0*/  UIADD3 UR6, UR6, 0x1, URZ ;  /* 0x0000000106067890 */ /* 0x000fe2000fffe03f */
[----:B------:R-:W-:Y:S01]  /*1ce0*/  ISETP.GT.AND P2, PT, R0, 0x1, PT ;  /* 0x000000010000780c */ /* 0x000fe20003f44270 */
[----:B------:R-:W-:Y:S02]  /*1cf0*/  VIADD R2, R2, 0x1 ;  /* 0x0000000102027836 */ /* 0x000fe40000000000 */
[----:B------:R-:W-:Y:S01]  /*1d00*/  UISETP.NE.AND UP0, UPT, UR6, 0xc, UPT ;  /* 0x0000000c0600788c */ /* 0x000fe2000bf05270 */
[----:B------:R-:W-:Y:S02]  /*1d10*/  VIADD R0, R0, 0xffffffff ;  /* 0xffffffff00007836 */ /* 0x000fe40000000000 */
[C---:B------:R-:W-:Y:S01]  /*1d20*/  ISETP.NE.AND P1, PT, R2.reuse, 0xc, PT ;  /* 0x0000000c0200780c */ /* 0x040fe20003f25270 */
[----:B------:R-:W-:Y:S02]  /*1d30*/  USEL UR7, URZ, 0x1, UP0 ;  /* 0x000000013f077887 */ /* 0x000fe40008000000 */
[----:B------:R-:W-:Y:S01]  /*1d40*/  USEL UR6, UR6, URZ, UP0 ;  /* 0x0000003f06067287 */ /* 0x000fe20008000000 */
[----:B------:R-:W-:-:S03]  /*1d50*/  SEL R2, R2, RZ, P1 ;  /* 0x000000ff02027207 */ /* 0x000fc60000800000 */
[----:B------:R-:W-:Y:S01]  /*1d60*/  LOP3.LUT R6, R6, UR7, RZ, 0x3c, !PT ;  /* 0x0000000706067c12 */ /* 0x000fe2000f8e3cff */
[----:B------:R-:W-:Y:S07]  /*1d70*/  @P2 BRA `(.L_x_30) ;  /* 0xfffffff800f82947 */ /* 0x000fee000383ffff */
.L_x_23:
[----:B------:R-:W0:Y:S02]  /*1d80*/  LDC R0, c[0x0][0x28c] ;  /* 0x0000a300ff007b82 */ /* 0x000e240000000800 */
[----:B0-----:R-:W-:-:S13]  /*1d90*/  ISETP.GE.AND P1, PT, R0, 0x1, PT ;  /* 0x000000010000780c */ /* 0x001fda0003f26270 */
[----:B------:R-:W-:Y:S05]  /*1da0*/  @!P1 BRA `(.L_x_31) ;  /* 0x0000000000509947 */ /* 0x000fea0003800000 */
[----:B------:R-:W-:Y:S05]  /*1db0*/  @!P0 BRA `(.L_x_32) ;  /* 0x0000000000048947 */ /* 0x000fea0003800000 */
[----:B------:R-:W-:Y:S01]  /*1dc0*/  BPT.TRAP 0x1 ;  /* 0x000000040000795c */ /* 0x000fe20000300000 */
.L_x_32:
[----:B------:R-:W-:Y:S01]  /*1dd0*/  ISETP.NE.AND P0, PT, R32, RZ, PT ;  /* 0x000000ff2000720c */ /* 0x000fe20003f05270 */
[----:B------:R-:W-:Y:S01]  /*1de0*/  BSSY B0, `(.L_x_33) ;  /* 0x000000e000007945 */ /* 0x000fe20003800000 */
[----:B------:R-:W-:-:S11]  /*1df0*/  ISETP.GT.U32.AND P1, PT, R17, 0x1, PT ;  /* 0x000000011100780c */ /* 0x000fd60003f24070 */
[----:B------:R-:W-:Y:S05]  /*1e00*/  @!P0 BRA `(.L_x_34) ;  /* 0x00000000002c8947 */ /* 0x000fea0003800000 */
[----:B------:R-:W-:-:S04]  /*1e10*/  UISETP.LT.AND UP0, UPT, UR40, 0x1, UPT ;  /* 0x000000012800788c */ /* 0x000fc8000bf01270 */
[----:B------:R-:W-:-:S04]  /*1e20*/  USEL UR6, UR40, 0x1, UP0 ;  /* 0x0000000128067887 */ /* 0x000fc80008000000 */
[----:B------:R-:W-:-:S04]  /*1e30*/  UIADD3 UR6, UR39, UR40, -UR6 ;  /* 0x0000002827067290 */ /* 0x000fc8000fffe806 */
[----:B------:R-:W-:-:S04]  /*1e40*/  UIMAD.WIDE.U32 UR4, UR6, -0x55555555, URZ ;  /* 0xaaaaaaab060478a5 */ /* 0x000fc8000f8e003f */
[----:B------:R-:W-:-:S04]  /*1e50*/  USHF.R.U32.HI UR4, URZ, 0x3, UR5 ;  /* 0x000000033f047899 */ /* 0x000fc80008011605 */
[----:B------:R-:W-:-:S06]  /*1e60*/  UIMAD UR6, UR4, -0xc, UR6 ;  /* 0xfffffff4040678a4 */ /* 0x000fcc000f8e0206 */
[----:B------:R-:W-:-:S04]  /*1e70*/  IMAD.U32 R0, RZ, RZ, UR6 ;  /* 0x00000006ff007e24 */ /* 0x000fc8000f8e00ff */
[----:B------:R-:W-:-:S04]  /*1e80*/  IMAD R0, R0, 0x8, R5 ;  /* 0x0000000800007824 */ /* 0x000fc800078e0205 */
[----:B------:R-:W-:-:S05]  /*1e90*/  VIADD R0, R0, 0x60 ;  /* 0x0000006000007836 */ /* 0x000fca0000000000 */
[----:B------:R-:W-:-:S04]  /*1ea0*/  PRMT R0, R23, 0x654, R0 ;  /* 0x0000065417007816 */ /* 0x000fc80000000000 */
[----:B------:R0:W-:Y:S03]  /*1eb0*/  SYNCS.ARRIVE.TRANS64.RED.A1T0 RZ, [R0+URZ], RZ ;  /* 0x000000ff00ff79a7 */ /* 0x0001e6000810043f */
.L_x_34:
[----:B------:R-:W-:Y:S05]  /*1ec0*/  BSYNC B0 ;  /* 0x0000000000007941 */ /* 0x000fea0003800000 */
.L_x_33:
[----:B------:R-:W-:Y:S05]  /*1ed0*/  @P1 BRA `(.L_x_31) ;  /* 0x0000000000041947 */ /* 0x000fea0003800000 */
[----:B------:R-:W-:Y:S01]  /*1ee0*/  BPT.TRAP 0x1 ;  /* 0x000000040000795c */ /* 0x000fe20000300000 */
.L_x_31:
[----:B------:R-:W1:Y:S01]  /*1ef0*/  LDC R4, c[0x0][0x288] ;  /* 0x0000a200ff047b82 */ /* 0x000e620000000800 */
[----:B------:R-:W-:Y:S01]  /*1f00*/  LOP3.LUT R3, R16, 0x60, RZ, 0xc0, !PT ;  /* 0x0000006010037812 */ /* 0x000fe200078ec0ff */
[----:B------:R-:W-:Y:S01]  /*1f10*/  IMAD.SHL.U32 R37, R37, 0x10, RZ ;  /* 0x0000001025257824 */ /* 0x000fe200078e00ff */
[--C-:B0-----:R-:W-:Y:S01]  /*1f20*/  SHF.R.U32.HI R0, RZ, 0x2, R16.reuse ;  /* 0x00000002ff007819 */ /* 0x101fe20000011610 */
[----:B------:R-:W-:Y:S01]  /*1f30*/  UIADD3 UR39, UR40, UR39, URZ ;  /* 0x0000002728277290 */ /* 0x000fe2000fffe03f */
[----:B------:R-:W-:Y:S01]  /*1f40*/  SHF.R.U32.HI R11, RZ, 0x1, R3 ;  /* 0x00000001ff0b7819 */ /* 0x000fe20000011603 */
[----:B------:R-:W-:Y:S01]  /*1f50*/  IMAD.SHL.U32 R13, R36, 0x80, RZ ;  /* 0x00000080240d7824 */ /* 0x000fe200078e00ff */
[----:B------:R-:W-:Y:S01]  /*1f60*/  SHF.R.U32.HI R5, RZ, 0x7, R16 ;  /* 0x00000007ff057819 */ /* 0x000fe20000011610 */
[----:B------:R-:W-:Y:S01]  /*1f70*/  UISETP.GT.U32.AND UP0, UPT, UR39, 0xb, UPT ;  /* 0x0000000b2700788c */ /* 0x000fe2000bf04070 */
[----:B------:R-:W-:Y:S01]  /*1f80*/  LOP3.LUT R3, R16, 0x3, RZ, 0xc0, !PT ;  /* 0x0000000310037812 */ /* 0x000fe200078ec0ff */
[----:B------:R-:W-:Y:S01]  /*1f90*/  ULDC UR7, c[0x0][0x284] ;  /* 0x0000a10000077ab9 */ /* 0x000fe20000000800 */
[----:B------:R-:W-:Y:S01]  /*1fa0*/  LOP3.LUT R2, R0, 0x7, RZ, 0xc0, !PT ;  /* 0x0000000700027812 */ /* 0x000fe200078ec0ff */
[----:B------:R-:W-:Y:S01]  /*1fb0*/  UISETP.LT.U32.AND UP0, UPT, UR40, 0xc, UP0 ;  /* 0x0000000c2800788c */ /* 0x000fe20008701070 */
[----:B------:R-:W-:Y:S01]  /*1fc0*/  LOP3.LUT R0, R5, 0x1, RZ, 0xc0, !PT ;  /* 0x0000000105007812 */ /* 0x000fe200078ec0ff */
[----:B------:R-:W-:Y:S01]  /*1fd0*/  UISETP.GE.U32.AND UP1, UPT, UR40, 0xc, UPT ;  /* 0x0000000c2800788c */ /* 0x000fe2000bf26070 */
[--C-:B------:R-:W-:Y:S01]  /*1fe0*/  IADD3 R5, RZ, -R11, -R2.reuse ;  /* 0x8000000bff057210 */ /* 0x100fe20007ffe802 */
[----:B------:R-:W-:Y:S01]  /*1ff0*/  ULDC.64 UR8, c[0x0][0x5d0] ;  /* 0x0001740000087ab9 */ /* 0x000fe20000000a00 */
[----:B------:R-:W-:Y:S01]  /*2000*/  SHF.R.S32.HI R20, RZ, 0x1f, R39 ;  /* 0x0000001fff147819 */ /* 0x000fe20000011427 */
[C---:B------:R-:W-:Y:S01]  /*2010*/  IMAD.SHL.U32 R9, R0.reuse, 0x40, RZ ;  /* 0x0000004000097824 */ /* 0x040fe200078e00ff */
[----:B------:R-:W-:Y:S01]  /*2020*/  UIMAD.WIDE.U32 UR4, UR39, -0x55555555, URZ ;  /* 0xaaaaaaab270478a5 */ /* 0x000fe2000f8e003f */
[----:B------:R-:W-:Y:S01]  /*2030*/  IMAD R0, R0, -0x40, R5 ;  /* 0xffffffc000007824 */ /* 0x000fe200078e0205 */
[----:B------:R-:W-:Y:S01]  /*2040*/  USEL UR6, URZ, 0x1, !UP0 ;  /* 0x000000013f067887 */ /* 0x000fe2000c000000 */
[----:B------:R-:W-:Y:S01]  /*2050*/  IMAD.WIDE R6, R36, 0x80, RZ ;  /* 0x0000008024067825 */ /* 0x000fe200078e02ff */
[----:B------:R-:W-:Y:S01]  /*2060*/  LOP3.LUT R9, R9, 0x40, R2, 0xe2, !PT ;  /* 0x0000004009097812 */ /* 0x000fe200078ee202 */
[----:B------:R-:W-:Y:S01]  /*2070*/  USHF.R.U32.HI UR4, URZ, 0x3, UR5 ;  /* 0x000000033f047899 */ /* 0x000fe20008011605 */
[----:B-1----:R-:W-:Y:S01]  /*2080*/  ISETP.GE.AND P0, PT, R37, R4, PT ;  /* 0x000000042500720c */ /* 0x002fe20003f06270 */
[----:B------:R-:W-:Y:S01]  /*2090*/  IMAD R8, R3, -0x2, R4 ;  /* 0xfffffffe03087824 */ /* 0x000fe200078e0204 */
[----:B------:R-:W-:Y:S01]  /*20a0*/  ULOP3.LUT UR38, UR38, UR6, URZ, 0x3c, !UPT ;  /* 0x0000000626267292 */ /* 0x000fe2000f8e3c3f */
[----:B------:R-:W-:Y:S01]  /*20b0*/  IMAD.SHL.U32 R4, R16, 0x2, RZ ;  /* 0x0000000210047824 */ /* 0x000fe200078e00ff */
[C---:B------:R-:W-:Y:S01]  /*20c0*/  ISETP.GE.OR P0, PT, R13.reuse, UR7, P0 ;  /* 0x000000070d007c0c */ /* 0x040fe20008706670 */
[----:B------:R-:W-:Y:S01]  /*20d0*/  IMAD R2, R20, UR8, RZ ;  /* 0x0000000814027c24 */ /* 0x000fe2000f8e02ff */
[----:B------:R-:W-:Y:S01]  /*20e0*/  UIMAD UR39, UR4, -0xc, UR39 ;  /* 0xfffffff4042778a4 */ /* 0x000fe2000f8e0227 */
[----:B------:R-:W-:Y:S01]  /*20f0*/  IADD3 R38, -R13, UR7, R0 ;  /* 0x000000070d267c10 */ /* 0x000fe2000fffe100 */
[----:B------:R-:W-:Y:S01]  /*2100*/  @UP1 ULOP3.LUT UR38, UR38, 0x1, UR4, 0x78, !UPT ;  /* 0x0000000126261892 */ /* 0x000fe2000f8e7804 */
[----:B------:R-:W-:Y:S01]  /*2110*/  LOP3.LUT R4, R37, 0x6, R4, 0xf8, !PT ;  /* 0x0000000625047812 */ /* 0x000fe200078ef804 */
[----:B------:R-:W-:Y:S01]  /*2120*/  IMAD R15, R39, UR9, R2 ;  /* 0x00000009270f7c24 */ /* 0x000fe2000f8e0202 */
[----:B------:R-:W-:Y:S01]  /*2130*/  LOP3.LUT R43, R6, R9, R11, 0xfe, !PT ;  /* 0x00000009062b7212 */ /* 0x000fe200078efe0b */
[----:B------:R-:W-:Y:S01]  /*2140*/  IMAD.IADD R37, R8, 0x1, -R37 ;  /* 0x0000000108257824 */ /* 0x000fe200078e0a25 */
[----:B------:R-:W-:Y:S01]  /*2150*/  SHF.R.S32.HI R5, RZ, 0x1f, R4 ;  /* 0x0000001fff057819 */ /* 0x000fe20000011404 */
[----:B------:R-:W-:-:S02]  /*2160*/  IMAD.MOV.U32 R36, RZ, RZ, -0x1 ;  /* 0xffffffffff247424 */ /* 0x000fc400078e00ff */
[----:B------:R-:W-:-:S04]  /*2170*/  IMAD.WIDE.U32 R2, R39, UR8, R4 ;  /* 0x0000000827027c25 */ /* 0x000fc8000f8e0004 */
[----:B------:R-:W-:Y:S01]  /*2180*/  IMAD.IADD R3, R3, 0x1, R15 ;  /* 0x0000000103037824 */ /* 0x000fe200078e020f */
[----:B------:R-:W-:Y:S06]  /*2190*/  @P0 BRA `(.L_x_35) ;  /* 0x0000000800200947 */ /* 0x000fec0003800000 */
[----:B------:R-:W0:Y:S01]  /*21a0*/  LDC.64 R12, c[0x0][0x5c8] ;  /* 0x00017200ff0c7b82 */ /* 0x000e220000000a00 */
[----:B------:R-:W-:Y:S01]  /*21b0*/  ULDC.64 UR4, c[0x0][0x5c0] ;  /* 0x0001700000047ab9 */ /* 0x000fe20000000a00 */
[----:B------:R-:W-:Y:S01]  /*21c0*/  BSSY B0, `(.L_x_35) ;  /* 0x0000085000007945 */ /* 0x000fe20003800000 */
[-C--:B0-----:R-:W-:Y:S02]  /*21d0*/  IMAD R0, R7, R12.reuse, RZ ;  /* 0x0000000c07007224 */ /* 0x081fe400078e02ff */
[----:B------:R-:W-:-:S04]  /*21e0*/  IMAD.WIDE.U32 R2, R43, R12, R2 ;  /* 0x0000000c2b027225 */ /* 0x000fc800078e0002 */
[----:B------:R-:W-:Y:S01]  /*21f0*/  IMAD R9, R43, R13, R0 ;  /* 0x0000000d2b097224 */ /* 0x000fe200078e0200 */
[----:B------:R-:W-:-:S03]  /*2200*/  IADD3 R8, P0, R2, UR4, RZ ;  /* 0x0000000402087c10 */ /* 0x000fc6000ff1e0ff */
[----:B------:R-:W-:Y:S01]  /*2210*/  IMAD.IADD R9, R3, 0x1, R9 ;  /* 0x0000000103097824 */ /* 0x000fe200078e0209 */
[----:B------:R-:W-:-:S04]  /*2220*/  LEA R10, P1, R12, R8, 0x3 ;  /* 0x000000080c0a7211 */ /* 0x000fc800078218ff */
[----:B------:R-:W-:Y:S02]  /*2230*/  IADD3.X R9, R9, UR5, RZ, P0, !PT ;  /* 0x0000000509097c10 */ /* 0x000fe400087fe4ff */
[----:B-----5:R-:W-:Y:S02]  /*2240*/  ISETP.NE.AND P0, PT, R34, RZ, PT ;  /* 0x000000ff2200720c */ /* 0x020fe40003f05270 */
[----:B------:R-:W-:-:S11]  /*2250*/  LEA.HI.X R11, R12, R9, R13, 0x3, P1 ;  /* 0x000000090c0b7211 */ /* 0x000fd600008f1c0d */
[----:B------:R-:W-:Y:S05]  /*2260*/  @!P0 BRA `(.L_x_36) ;  /* 0x0000000400808947 */ /* 0x000fea0003800000 */
[----:B------:R-:W0:Y:S01]  /*2270*/  LDC.64 R14, c[0x0][0x5b0] ;  /* 0x00016c00ff0e7b82 */ /* 0x000e220000000a00 */
[----:B------:R-:W-:Y:S01]  /*2280*/  ULDC.64 UR4, c[0x0][0x5b8] ;  /* 0x00016e0000047ab9 */ /* 0x000fe20000000a00 */
[----:B------:R-:W-:Y:S01]  /*2290*/  ISETP.GE.AND P1, PT, R38, 0x1, PT ;  /* 0x000000012600780c */ /* 0x000fe20003f26270 */
[----:B------:R-:W-:Y:S01]  /*22a0*/  IMAD R0, R20, UR4, RZ ;  /* 0x0000000414007c24 */ /* 0x000fe2000f8e02ff */
[----:B------:R-:W-:Y:S01]  /*22b0*/  BSSY B1, `(.L_x_37) ;  /* 0x000000e000017945 */ /* 0x000fe20003800000 */
[----:B------:R-:W-:Y:S01]  /*22c0*/  IMAD.WIDE.U32 R12, R39, UR4, R4 ;  /* 0x00000004270c7c25 */ /* 0x000fe2000f8e0004 */
[----:B------:R-:W-:Y:S02]  /*22d0*/  ISETP.LT.OR P2, PT, R37, 0x1, !P1 ;  /* 0x000000012500780c */ /* 0x000fe40004f41670 */
[----:B------:R-:W1:Y:S01]  /*22e0*/  LDC.64 R40, c[0x0][0x5a8] ;  /* 0x00016a00ff287b82 */ /* 0x000e620000000a00 */
[----:B------:R-:W-:Y:S02]  /*22f0*/  IMAD R5, R39, UR5, R0 ;  /* 0x0000000527057c24 */ /* 0x000fe4000f8e0200 */
[----:B------:R-:W-:-:S02]  /*2300*/  IMAD.MOV.U32 R4, RZ, RZ, R12 ;  /* 0x000000ffff047224 */ /* 0x000fc400078e000c */
[----:B------:R-:W-:Y:S02]  /*2310*/  IMAD.IADD R5, R13, 0x1, R5 ;  /* 0x000000010d057824 */ /* 0x000fe400078e0205 */
[-C--:B0-----:R-:W-:Y:S02]  /*2320*/  IMAD R6, R7, R14.reuse, RZ ;  /* 0x0000000e07067224 */ /* 0x081fe400078e02ff */
[----:B------:R-:W-:-:S04]  /*2330*/  IMAD.WIDE.U32 R2, R43, R14, R4 ;  /* 0x0000000e2b027225 */ /* 0x000fc800078e0004 */
[----:B------:R-:W-:Y:S01]  /*2340*/  IMAD R21, R43, R15, R6 ;  /* 0x0000000f2b157224 */ /* 0x000fe200078e0206 */
[----:B-1----:R-:W-:-:S04]  /*2350*/  IADD3 R6, P0, R2, R40, RZ ;  /* 0x0000002802067210 */ /* 0x002fc80007f1e0ff */
[----:B------:R-:W-:Y:S01]  /*2360*/  IADD3.X R7, R41, R3, R21, P0, !PT ;  /* 0x0000000329077210 */ /* 0x000fe200007fe415 */
[----:B------:R-:W-:Y:S08]  /*2370*/  @P2 BRA `(.L_x_38) ;  /* 0x0000000000042947 */ /* 0x000ff00003800000 */
[----:B--2---:R0:W5:Y:S02]  /*2380*/  LDG.E.U8 R35, desc[UR36][R6.64] ;  /* 0x0000002406237981 */ /* 0x004164000c1e1100 */
.L_x_38:
[----:B------:R-:W-:Y:S05]  /*2390*/  BSYNC B1 ;  /* 0x0000000000017941 */ /* 0x000fea0003800000 */
.L_x_37:
[----:B-----5:R-:W-:Y:S01]  /*23a0*/  LOP3.LUT R0, R35, 0xffff, RZ, 0xc0, !PT ;  /* 0x0000ffff23007812 */ /* 0x020fe200078ec0ff */
[C---:B------:R-:W-:Y:S01]  /*23b0*/  IMAD.SHL.U32 R2, R14.reuse, 0x8, RZ ;  /* 0x000000080e027824 */ /* 0x040fe200078e00ff */
[----:B------:R-:W-:Y:S01]  /*23c0*/  SHF.L.U64.HI R3, R14, 0x3, R15 ;  /* 0x000000030e037819 */ /* 0x000fe2000001020f */
[----:B------:R-:W-:Y:S01]  /*23d0*/  BSSY B1, `(.L_x_39) ;  /* 0x000000e000017945 */ /* 0x000fe20003800000 */
[----:B------:R-:W-:Y:S02]  /*23e0*/  PRMT R13, R0, 0x8880, RZ ;  /* 0x00008880000d7816 */ /* 0x000fe400000000ff */
[----:B------:R-:W-:Y:S01]  /*23f0*/  ISETP.LT.OR P3, PT, R37, 0x2, !P1 ;  /* 0x000000022500780c */ /* 0x000fe20004f61670 */
[----:B------:R-:W-:Y:S01]  /*2400*/  IMAD.WIDE.U32 R2, R43, R14, R2 ;  /* 0x0000000e2b027225 */ /* 0x000fe200078e0002 */
[----:B------:R-:W-:-:S03]  /*2410*/  ISETP.GE.AND P0, PT, R38, 0x9, PT ;  /* 0x000000092600780c */ /* 0x000fc60003f06270 */
[----:B------:R-:W-:Y:S01]  /*2420*/  IMAD R0, R13, R34, RZ ;  /* 0x000000220d007224 */ /* 0x000fe200078e02ff */
[----:B------:R-:W-:Y:S01]  /*2430*/  IADD3 R12, P4, P5, R12, R40, R2 ;  /* 0x000000280c0c7210 */ /* 0x000fe20007d9e002 */
[----:B------:R-:W-:Y:S02]  /*2440*/  IMAD.IADD R2, R21, 0x1, R3 ;  /* 0x0000000115027824 */ /* 0x000fe400078e0203 */
[----:B------:R-:W-:-:S05]  /*2450*/  @!P2 IMAD R15, R24, R33, R0 ;  /* 0x00000021180fa224 */ /* 0x000fca00078e0200 */
[----:B------:R1:W-:Y:S01]  /*2460*/  @!P2 STG.E.U8 desc[UR36][R8.64], R15 ;  /* 0x0000000f0800a986 */ /* 0x0003e2000c101124 */
[----:B------:R-:W-:Y:S05]  /*2470*/  @P3 BRA `(.L_x_40) ;  /* 0x00000000000c3947 */ /* 0x000fea0003800000 */
[----:B--2---:R-:W2:Y:S02]  /*2480*/  LDG.E.U8 R35, desc[UR36][R6.64+0x1] ;  /* 0x0000012406237981 */ /* 0x004ea4000c1e1100 */
[----:B--2---:R-:W-:-:S05]  /*2490*/  PRMT R3, R35, 0x8880, RZ ;  /* 0x0000888023037816 */ /* 0x004fca00000000ff */
[----:B------:R-:W-:-:S07]  /*24a0*/  IMAD R0, R3, R34, RZ ;  /* 0x0000002203007224 */ /* 0x000fce00078e02ff */
.L_x_40:
[----:B------:R-:W-:Y:S05]  /*24b0*/  BSYNC B1 ;  /* 0x0000000000017941 */ /* 0x000fea0003800000 */
.L_x_39:
[----:B------:R-:W-:Y:S01]  /*24c0*/  ISETP.LT.OR P2, PT, R37, 0x1, !P0 ;  /* 0x000000012500780c */ /* 0x000fe20004741670 */
[----:B------:R-:W-:Y:S01]  /*24d0*/  @!P3 IMAD R25, R25, R33, R0 ;  /* 0x000000211919b224 */ /* 0x000fe200078e0200 */
[----:B------:R-:W-:Y:S01]  /*24e0*/  BSSY B1, `(.L_x_41) ;  /* 0x000000b000017945 */ /* 0x000fe20003800000 */
[----:B------:R-:W-:Y:S02]  /*24f0*/  IADD3.X R13, R5, R41, R2, P4, P5 ;  /* 0x00000029050d7210 */ /* 0x000fe400027ea402 */
[C---:B------:R-:W-:Y:S01]  /*2500*/  ISETP.LT.OR P4, PT, R37.reuse, 0x2, !P0 ;  /* 0x000000022500780c */ /* 0x040fe20004781670 */
[----:B------:R3:W-:Y:S01]  /*2510*/  @!P3 STG.E.U8 desc[UR36][R8.64+0x1], R25 ;  /* 0x000001190800b986 */ /* 0x0007e2000c101124 */
[C---:B------:R-:W-:Y:S02]  /*2520*/  ISETP.LT.OR P3, PT, R37.reuse, 0x9, !P1 ;  /* 0x000000092500780c */ /* 0x040fe40004f61670 */
[C---:B------:R-:W-:Y:S02]  /*2530*/  ISETP.LT.OR P1, PT, R37.reuse, 0xa, !P1 ;  /* 0x0000000a2500780c */ /* 0x040fe40004f21670 */
[----:B------:R-:W-:-:S02]  /*2540*/  ISETP.LT.OR P5, PT, R37, 0x9, !P0 ;  /* 0x000000092500780c */ /* 0x000fc400047a1670 */
[----:B------:R-:W-:Y:S11]  /*2550*/  @P2 BRA `(.L_x_42) ;  /* 0x00000000000c2947 */ /* 0x000ff60003800000 */
[----:B--2---:R-:W2:Y:S02]  /*2560*/  LDG.E.U8 R35, desc[UR36][R12.64] ;  /* 0x000000240c237981 */ /* 0x004ea4000c1e1100 */
[----:B--2---:R-:W-:-:S05]  /*2570*/  PRMT R3, R35, 0x8880, RZ ;  /* 0x0000888023037816 */ /* 0x004fca00000000ff */
[----:B------:R-:W-:-:S07]  /*2580*/  IMAD R0, R3, R34, RZ ;  /* 0x0000002203007224 */ /* 0x000fce00078e02ff */
.L_x_42:
[----:B------:R-:W-:Y:S05]  /*2590*/  BSYNC B1 ;  /* 0x0000000000017941 */ /* 0x000fea0003800000 */
.L_x_41:
[----:B------:R-:W-:Y:S01]  /*25a0*/  @!P2 IMAD R3, R26, R33, R0 ;  /* 0x000000211a03a224 */ /* 0x000fe200078e0200 */
[----:B------:R-:W-:Y:S04]  /*25b0*/  BSSY B1, `(.L_x_43) ;  /* 0x0000006000017945 */ /* 0x000fe80003800000 */
[----:B------:R4:W-:Y:S01]  /*25c0*/  @!P2 STG.E.U8 desc[UR36][R10.64], R3 ;  /* 0x000000030a00a986 */ /* 0x0009e2000c101124 */
[----:B------:R-:W-:Y:S05]  /*25d0*/  @P4 BRA `(.L_x_44) ;  /* 0x00000000000c4947 */ /* 0x000fea0003800000 */
[----:B--2---:R-:W4:Y:S02]  /*25e0*/  LDG.E.U8 R35, desc[UR36][R12.64+0x1] ;  /* 0x000001240c237981 */ /* 0x004f24000c1e1100 */
[----:B----4-:R-:W-:-:S05]  /*25f0*/  PRMT R3, R35, 0x8880, RZ ;  /* 0x0000888023037816 */ /* 0x010fca00000000ff */
[----:B------:R-:W-:-:S07]  /*2600*/  IMAD R0, R3, R34, RZ ;  /* 0x0000002203007224 */ /* 0x000fce00078e02ff */
.L_x_44:
[----:B------:R-:W-:Y:S05]  /*2610*/  BSYNC B1 ;  /* 0x0000000000017941 */ /* 0x000fea0003800000 */
.L_x_43:
[----:B------:R-:W-:Y:S01]  /*2620*/  @!P4 IMAD R27, R27, R33, R0 ;  /* 0x000000211b1bc224 */ /* 0x000fe200078e0200 */
[----:B------:R-:W-:Y:S04]  /*2630*/  BSSY B1, `(.L_x_45) ;  /* 0x0000006000017945 */ /* 0x000fe80003800000 */
[----:B------:R0:W-:Y:S01]  /*2640*/  @!P4 STG.E.U8 desc[UR36][R10.64+0x1], R27 ;  /* 0x0000011b0a00c986 */ /* 0x0001e2000c101124 */
[----:B------:R-:W-:Y:S05]  /*2650*/  @P3 BRA `(.L_x_46) ;  /* 0x00000000000c3947 */ /* 0x000fea0003800000 */
[----:B--2---:R-:W4:Y:S02]  /*2660*/  LDG.E.U8 R35, desc[UR36][R6.64+0x8] ;  /* 0x0000082406237981 */ /* 0x004f24000c1e1100 */
[----:B----4-:R-:W-:-:S05]  /*2670*/  PRMT R3, R35, 0x8880, RZ ;  /* 0x0000888023037816 */ /* 0x010fca00000000ff */
[----:B------:R-:W-:-:S07]  /*2680*/  IMAD R0, R3, R34, RZ ;  /* 0x0000002203007224 */ /* 0x000fce00078e02ff */
.L_x_46:
[----:B------:R-:W-:Y:S05]  /*2690*/  BSYNC B1 ;  /* 0x0000000000017941 */ /* 0x000fea0003800000 */
.L_x_45:
[----:B----4-:R-:W-:Y:S01]  /*26a0*/  @!P3 IMAD R3, R28, R33, R0 ;  /* 0x000000211c03b224 */ /* 0x010fe200078e0200 */
[----:B------:R-:W-:Y:S04]  /*26b0*/  BSSY B1, `(.L_x_47) ;  /* 0x0000006000017945 */ /* 0x000fe80003800000 */
[----:B------:R4:W-:Y:S01]  /*26c0*/  @!P3 STG.E.U8 desc[UR36][R8.64+0x8], R3 ;  /* 0x000008030800b986 */ /* 0x0009e2000c101124 */
[----:B------:R-:W-:Y:S05]  /*26d0*/  @P1 BRA `(.L_x_48) ;  /* 0x00000000000c1947 */ /* 0x000fea0003800000 */
[----:B--2---:R-:W4:Y:S02]  /*26e0*/  LDG.E.U8 R35, desc[UR36][R6.64+0x9] ;  /* 0x0000092406237981 */ /* 0x004f24000c1e1100 */
[----:B----4-:R-:W-:-:S05]  /*26f0*/  PRMT R3, R35, 0x8880, RZ ;  /* 0x0000888023037816 */ /* 0x010fca00000000ff */
[----:B------:R-:W-:-:S07]  /*2700*/  IMAD R0, R3, R34, RZ ;  /* 0x0000002203007224 */ /* 0x000fce00078e02ff */
.L_x_48:
[----:B------:R-:W-:Y:S05]  /*2710*/  BSYNC B1 ;  /* 0x0000000000017941 */ /* 0x000fea0003800000 */
.L_x_47:
[----:B------:R-:W-:Y:S01]  /*2720*/  @!P1 IMAD R29, R29, R33, R0 ;  /* 0x000000211d1d9224 */ /* 0x000fe200078e0200 */
[----:B------:R-:W-:Y:S04]  /*2730*/  BSSY B1, `(.L_x_49) ;  /* 0x0000006000017945 */ /* 0x000fe80003800000 */
[----:B------:R0:W-:Y:S01]  /*2740*/  @!P1 STG.E.U8 desc[UR36][R8.64+0x9], R29 ;  /* 0x0000091d08009986 */ /* 0x0001e2000c101124 */
[----:B------:R-:W-:Y:S05]  /*2750*/  @P5 BRA `(.L_x_50) ;  /* 0x00000000000c5947 */ /* 0x000fea0003800000 */
[----:B--2---:R-:W4:Y:S02]  /*2760*/  LDG.E.U8 R35, desc[UR36][R12.64+0x8] ;  /* 0x000008240c237981 */ /* 0x004f24000c1e1100 */
[----:B----4-:R-:W-:-:S05]  /*2770*/  PRMT R3, R35, 0x8880, RZ ;  /* 0x0000888023037816 */ /* 0x010fca00000000ff */
[----:B------:R-:W-:-:S07]  /*2780*/  IMAD R0, R3, R34, RZ ;  /* 0x0000002203007224 */ /* 0x000fce00078e02ff */
.L_x_50:
[----:B------:R-:W-:Y:S05]  /*2790*/  BSYNC B1 ;  /* 0x0000000000017941 */ /* 0x000fea0003800000 */
.L_x_49:
[----:B----4-:R-:W-:Y:S01]  /*27a0*/  @!P5 IMAD R3, R30, R33, R0 ;  /* 0x000000211e03d224 */ /* 0x010fe200078e0200 */
[----:B------:R-:W-:Y:S01]  /*27b0*/  ISETP.LT.OR P0, PT, R37, 0xa, !P0 ;  /* 0x0000000a2500780c */ /* 0x000fe20004701670 */
[----:B------:R-:W-:Y:S03]  /*27c0*/  BSSY B1, `(.L_x_51) ;  /* 0x0000006000017945 */ /* 0x000fe60003800000 */
[----:B------:R4:W-:Y:S09]  /*27d0*/  @!P5 STG.E.U8 desc[UR36][R10.64+0x8], R3 ;  /* 0x000008030a00d986 */ /* 0x0009f2000c101124 */
[----:B------:R-:W-:Y:S05]  /*27e0*/  @P0 BRA `(.L_x_52) ;  /* 0x00000000000c0947 */ /* 0x000fea0003800000 */
[----:B--2---:R-:W4:Y:S02]  /*27f0*/  LDG.E.U8 R35, desc[UR36][R12.64+0x9] ;  /* 0x000009240c237981 */ /* 0x004f24000c1e1100 */
[----:B----4-:R-:W-:-:S05]  /*2800*/  PRMT R3, R35, 0x8880, RZ ;  /* 0x0000888023037816 */ /* 0x010fca00000000ff */
[----:B------:R-:W-:-:S07]  /*2810*/  IMAD R0, R3, R34, RZ ;  /* 0x0000002203007224 */ /* 0x000fce00078e02ff */
.L_x_52:
[----:B------:R-:W-:Y:S05]  /*2820*/  BSYNC B1 ;  /* 0x0000000000017941 */ /* 0x000fea0003800000 */
.L_x_51:
[----:B------:R-:W-:Y:S01]  /*2830*/  IMAD R31, R31, R33, R0 ;  /* 0x000000211f1f7224 */ /* 0x000fe200078e0200 */
[----:B------:R-:W-:Y:S06]  /*2840*/  @P0 BRA `(.L_x_53) ;  /* 0x0000000000700947 */ /* 0x000fec0003800000 */
[----:B------:R0:W-:Y:S01]  /*2850*/  STG.E.U8 desc[UR36][R10.64+0x9], R31 ;  /* 0x0000091f0a007986 */ /* 0x0001e2000c101124 */
[----:B------:R-:W-:Y:S05]  /*2860*/  BRA `(.L_x_53) ;  /* 0x0000000000687947 */ /* 0x000fea0003800000 */
.L_x_36:
[C---:B------:R-:W-:Y:S02]  /*2870*/  ISETP.GE.AND P1, PT, R38.reuse, 0x1, PT ;  /* 0x000000012600780c */ /* 0x040fe40003f26270 */
[----:B------:R-:W-:Y:S02]  /*2880*/  ISETP.GE.AND P0, PT, R38, 0x9, PT ;  /* 0x000000092600780c */ /* 0x000fe40003f06270 */
[C---:B------:R-:W-:Y:S02]  /*2890*/  ISETP.LT.OR P3, PT, R37.reuse, 0x1, !P1 ;  /* 0x000000012500780c */ /* 0x040fe40004f61670 */
[C---:B------:R-:W-:Y:S02]  /*28a0*/  ISETP.LT.OR P4, PT, R37.reuse, 0x2, !P1 ;  /* 0x000000022500780c */ /* 0x040fe40004f81670 */
[C---:B------:R-:W-:Y:S02]  /*28b0*/  ISETP.LT.OR P2, PT, R37.reuse, 0x1, !P0 ;  /* 0x000000012500780c */ /* 0x040fe40004741670 */
[----:B------:R-:W-:-:S07]  /*28c0*/  ISETP.LT.OR P5, PT, R37, 0x9, !P0 ;  /* 0x000000092500780c */ /* 0x000fce00047a1670 */
[-C--:B------:R-:W-:Y:S02]  /*28d0*/  @!P3 IMAD R3, R24, R33.reuse, RZ ;  /* 0x000000211803b224 */ /* 0x080fe400078e02ff */
[-C--:B------:R-:W-:Y:S02]  /*28e0*/  @!P4 IMAD R25, R25, R33.reuse, RZ ;  /* 0x000000211919c224 */ /* 0x080fe400078e02ff */
[----:B------:R-:W-:Y:S01]  /*28f0*/  @!P2 IMAD R5, R26, R33, RZ ;  /* 0x000000211a05a224 */ /* 0x000fe200078e02ff */
[----:B------:R0:W-:Y:S01]  /*2900*/  @!P3 STG.E.U8 desc[UR36][R8.64], R3 ;  /* 0x000000030800b986 */ /* 0x0001e2000c101124 */
[C---:B------:R-:W-:Y:S02]  /*2910*/  ISETP.LT.OR P3, PT, R37.reuse, 0x9, !P1 ;  /* 0x000000092500780c */ /* 0x040fe40004f61670 */
[C---:B------:R-:W-:Y:S01]  /*2920*/  ISETP.LT.OR P1, PT, R37.reuse, 0xa, !P1 ;  /* 0x0000000a2500780c */ /* 0x040fe20004f21670 */
[----:B------:R1:W-:Y:S01]  /*2930*/  @!P4 STG.E.U8 desc[UR36][R8.64+0x1], R25 ;  /* 0x000001190800c986 */ /* 0x0003e2000c101124 */
[----:B------:R-:W-:-:S02]  /*2940*/  ISETP.LT.OR P4, PT, R37, 0x2, !P0 ;  /* 0x000000022500780c */ /* 0x000fc40004781670 */
[----:B------:R-:W-:Y:S01]  /*2950*/  ISETP.LT.OR P0, PT, R37, 0xa, !P0 ;  /* 0x0000000a2500780c */ /* 0x000fe20004701670 */
[----:B------:R1:W-:Y:S01]  /*2960*/  @!P2 STG.E.U8 desc[UR36][R10.64], R5 ;  /* 0x000000050a00a986 */ /* 0x0003e2000c101124 */
[----:B0-----:R-:W-:-:S05]  /*2970*/  @!P5 IMAD R3, R30, R33, RZ ;  /* 0x000000211e03d224 */ /* 0x001fca00078e02ff */
[-C--:B------:R-:W-:Y:S02]  /*2980*/  @!P3 IMAD R7, R28, R33.reuse, RZ ;  /* 0x000000211c07b224 */ /* 0x080fe400078e02ff */
[-C--:B------:R-:W-:Y:S02]  /*2990*/  @!P1 IMAD R29, R29, R33.reuse, RZ ;  /* 0x000000211d1d9224 */ /* 0x080fe400078e02ff */
[-C--:B------:R-:W-:Y:S02]  /*29a0*/  @!P4 IMAD R27, R27, R33.reuse, RZ ;  /* 0x000000211b1bc224 */ /* 0x080fe400078e02ff */
[----:B------:R-:W-:-:S03]  /*29b0*/  @!P0 IMAD R31, R31, R33, RZ ;  /* 0x000000211f1f8224 */ /* 0x000fc600078e02ff */
[----:B------:R1:W-:Y:S04]  /*29c0*/  @!P4 STG.E.U8 desc[UR36][R10.64+0x1], R27 ;  /* 0x0000011b0a00c986 */ /* 0x0003e8000c101124 */
[----:B------:R1:W-:Y:S04]  /*29d0*/  @!P3 STG.E.U8 desc[UR36][R8.64+0x8], R7 ;  /* 0x000008070800b986 */ /* 0x0003e8000c101124 */
[----:B------:R1:W-:Y:S04]  /*29e0*/  @!P1 STG.E.U8 desc[UR36][R8.64+0x9], R29 ;  /* 0x0000091d08009986 */ /* 0x0003e8000c101124 */
[----:B------:R1:W-:Y:S04]  /*29f0*/  @!P5 STG.E.U8 desc[UR36][R10.64+0x8], R3 ;  /* 0x000008030a00d986 */ /* 0x0003e8000c101124 */
[----:B------:R1:W-:Y:S02]  /*2a00*/  @!P0 STG.E.U8 desc[UR36][R10.64+0x9], R31 ;  /* 0x0000091f0a008986 */ /* 0x0003e4000c101124 */
.L_x_53:
[----:B------:R-:W-:Y:S05]  /*2a10*/  BSYNC B0 ;  /* 0x0000000000007941 */ /* 0x000fea0003800000 */
.L_x_35:
[----:B------:R-:W-:Y:S01]  /*2a20*/  ULDC UR4, c[0x0][0xc] ;  /* 0x0000030000047ab9 */ /* 0x000fe20000000800 */
[----:B------:R-:W-:Y:S01]  /*2a30*/  ULDC UR5, c[0x0][0x10] ;  /* 0x0000040000057ab9 */ /* 0x000fe20000000800 */
[----:B-1--4-:R-:W1:Y:S01]  /*2a40*/  LDC R3, c[0x0][0x14] ;  /* 0x00000500ff037b82 */ /* 0x012e620000000800 */
[----:B------:R-:W-:Y:S01]  /*2a50*/  UIMAD.WIDE.U32 UR4, UR4, UR5, URZ ;  /* 0x00000005040472a5 */ /* 0x000fe2000f8e003f */
[----:B------:R-:W-:Y:S01]  /*2a60*/  PRMT R0, RZ, 0x7610, R0 ;  /* 0x00007610ff007816 */ /* 0x000fe20000000000 */
[----:B------:R-:W-:Y:S02]  /*2a70*/  IMAD.MOV.U32 R37, RZ, RZ, -0x1 ;  /* 0xffffffffff257424 */ /* 0x000fe400078e00ff */
[----:B------:R-:W-:Y:S02]  /*2a80*/  IMAD.MOV.U32 R39, RZ, RZ, -0x1 ;  /* 0xffffffffff277424 */ /* 0x000fe400078e00ff */
[----:B-1----:R-:W-:-:S04]  /*2a90*/  IMAD.WIDE.U32 R18, R3, UR4, R18 ;  /* 0x0000000403127c25 */ /* 0x002fc8000f8e0012 */
[----:B------:R-:W-:Y:S01]  /*2aa0*/  IMAD R3, R3, UR5, RZ ;  /* 0x0000000503037c24 */ /* 0x000fe2000f8e02ff */
[----:B------:R-:W-:Y:S02]  /*2ab0*/  ULDC.64 UR4, c[0x0][0x650] ;  /* 0x0001940000047ab9 */ /* 0x000fe40000000a00 */
[----:B------:R-:W-:Y:S01]  /*2ac0*/  ISETP.GE.U32.AND P0, PT, R18, UR4, PT ;  /* 0x0000000412007c0c */ /* 0x000fe2000bf06070 */
[----:B------:R-:W-:-:S05]  /*2ad0*/  IMAD.IADD R19, R19, 0x1, R3 ;  /* 0x0000000113137824 */ /* 0x000fca00078e0203 */
[----:B------:R-:W-:-:S13]  /*2ae0*/  ISETP.GE.U32.AND.EX P0, PT, R19, UR5, PT, P0 ;  /* 0x0000000513007c0c */ /* 0x000fda000bf06100 */
[----:B------:R-:W-:Y:S05]  /*2af0*/  @P0 BRA `(.L_x_54) ;  /* 0x0000000400640947 */ /* 0x000fea0003800000 */
[----:B0-----:R-:W0:Y:S01]  /*2b00*/  S2R R10, SR_CTAID.X ;  /* 0x00000000000a7919 */ /* 0x001e220000002500 */
[----:B---3--:R-:W1:Y:S01]  /*2b10*/  LDC.64 R8, c[0x0][0x628] ;  /* 0x00018a00ff087b82 */ /* 0x008e620000000a00 */
[----:B------:R-:W-:Y:S01]  /*2b20*/  ULDC UR4, c[0x0][0x150] ;  /* 0x0000540000047ab9 */ /* 0x000fe20000000800 */
[----:B------:R-:W-:Y:S01]  /*2b30*/  IMAD.MOV.U32 R6, RZ, RZ, R18 ;  /* 0x000000ffff067224 */ /* 0x000fe200078e0012 */
[----:B------:R-:W3:Y:S01]  /*2b40*/  S2R R20, SR_CTAID.Y ;  /* 0x0000000000147919 */ /* 0x000ee20000002600 */
[----:B------:R-:W-:-:S04]  /*2b50*/  IMAD.MOV.U32 R7, RZ, RZ, R19 ;  /* 0x000000ffff077224 */ /* 0x000fc800078e0013 */
[----:B------:R-:W4:Y:S08]  /*2b60*/  LDC R15, c[0x0][0x144] ;  /* 0x00005100ff0f7b82 */ /* 0x000f300000000800 */
[----:B------:R-:W2:Y:S08]  /*2b70*/  LDC R0, c[0x0][0x630] ;  /* 0x00018c00ff007b82 */ /* 0x000eb00000000800 */
[----:B------:R-:W2:Y:S01]  /*2b80*/  LDC.64 R12, c[0x0][0x620] ;  /* 0x00018800ff0c7b82 */ /* 0x000ea20000000a00 */
[----:B-1----:R-:W-:-:S04]  /*2b90*/  ISETP.NE.U32.AND P0, PT, R8, RZ, PT ;  /* 0x000000ff0800720c */ /* 0x002fc80003f05070 */
[----:B------:R-:W-:Y:S02]  /*2ba0*/  ISETP.NE.AND.EX P0, PT, R9, RZ, PT, P0 ;  /* 0x000000ff0900720c */ /* 0x000fe40003f05300 */
[----:B0-----:R-:W-:-:S05]  /*2bb0*/  I2FP.F32.U32 R2, R10 ;  /* 0x0000000a00027245 */ /* 0x001fca0000201000 */
[----:B------:R-:W-:-:S04]  /*2bc0*/  FMUL R2, R2, UR4 ;  /* 0x0000000402027c20 */ /* 0x000fc80008400000 */
[----:B------:R0:W1:Y:S02]  /*2bd0*/  F2I.U32.TRUNC.NTZ R14, R2 ;  /* 0x00000002000e7305 */ /* 0x000064000020f000 */
[----:B---34-:R-:W-:Y:S05]  /*2be0*/  @!P0 BRA `(.L_x_55) ;  /* 0x0000000000288947 */ /* 0x018fea0003800000 */
[----:B------:R-:W3:Y:S02]  /*2bf0*/  LDC R3, c[0x0][0x634] ;  /* 0x00018d00ff037b82 */ /* 0x000ee40000000800 */
[----:B---3--:R-:W-:-:S05]  /*2c00*/  IADD3 R7, P0, R18, R3, RZ ;  /* 0x0000000312077210 */ /* 0x008fca0007f1e0ff */
[----:B------:R-:W-:-:S04]  /*2c10*/  IMAD.X R11, RZ, RZ, R19, P0 ;  /* 0x000000ffff0b7224 */ /* 0x000fc800000e0613 */
[----:B0-----:R-:W-:-:S04]  /*2c20*/  IMAD.WIDE.U32 R2, R11, R8, RZ ;  /* 0x000000080b027225 */ /* 0x001fc800078e00ff */
[----:B------:R-:W-:-:S04]  /*2c30*/  IMAD.WIDE.U32 R4, P0, R7, R9, R2 ;  /* 0x0000000907047225 */ /* 0x000fc80007800002 */
[----:B------:R-:W-:-:S04]  /*2c40*/  IMAD.WIDE.U32 R2, R7, R8, RZ ;  /* 0x0000000807027225 */ /* 0x000fc800078e00ff */
[----:B------:R-:W-:Y:S01]  /*2c50*/  IMAD.X R7, RZ, RZ, RZ, P0 ;  /* 0x000000ffff077224 */ /* 0x000fe200000e06ff */
[----:B------:R-:W-:Y:S01]  /*2c60*/  IADD3 RZ, P0, R3, R4, RZ ;  /* 0x0000000403ff7210 */ /* 0x000fe20007f1e0ff */
[----:B------:R-:W-:-:S04]  /*2c70*/  IMAD.MOV.U32 R6, RZ, RZ, R5 ;  /* 0x000000ffff067224 */ /* 0x000fc800078e0005 */
[----:B------:R-:W-:-:S08]  /*2c80*/  IMAD.WIDE.U32.X R6, R11, R9, R6, P0 ;  /* 0x000000090b067225 */ /* 0x000fd000000e0406 */
.L_x_55:
[----:B------:R-:W3:Y:S01]  /*2c90*/  LDC.64 R26, c[0x0][0x640] ;  /* 0x00019000ff1a7b82 */ /* 0x000ee20000000a00 */
[-CC-:B--2---:R-:W-:Y:S01]  /*2ca0*/  SHF.R.U64 R39, R6, R0.reuse, R7.reuse ;  /* 0x0000000006277219 */ /* 0x184fe20000001207 */
[----:B-1----:R-:W-:Y:S01]  /*2cb0*/  IMAD.MOV R14, RZ, RZ, -R14 ;  /* 0x000000ffff0e7224 */ /* 0x002fe200078e0a0e */
[----:B------:R-:W-:Y:S01]  /*2cc0*/  SHF.R.U32.HI R0, RZ, R0, R7 ;  /* 0x00000000ff007219 */ /* 0x000fe20000011607 */
[----:B------:R-:W-:Y:S01]  /*2cd0*/  ULDC UR4, c[0x0][0x154] ;  /* 0x0000550000047ab9 */ /* 0x000fe20000000800 */
[----:B------:R-:W-:Y:S01]  /*2ce0*/  IADD3 R5, P0, RZ, -R39, RZ ;  /* 0x80000027ff057210 */ /* 0x000fe20007f1e0ff */
[----:B------:R-:W-:Y:S02]  /*2cf0*/  IMAD R15, R15, R14, R10 ;  /* 0x0000000e0f0f7224 */ /* 0x000fe400078e020a */
[----:B------:R-:W1:Y:S01]  /*2d00*/  LDC R4, c[0x0][0x618] ;  /* 0x00018600ff047b82 */ /* 0x000e620000000800 */
[----:B------:R-:W-:Y:S02]  /*2d10*/  IMAD.MOV.U32 R7, RZ, RZ, 0x1 ;  /* 0x00000001ff077424 */ /* 0x000fe400078e00ff */
[----:B------:R-:W-:-:S04]  /*2d20*/  IMAD.X R3, RZ, RZ, ~R0, P0 ;  /* 0x000000ffff037224 */ /* 0x000fc800000e0e00 */
[-C--:B------:R-:W-:Y:S01]  /*2d30*/  IMAD R0, R3, R12.reuse, RZ ;  /* 0x0000000c03007224 */ /* 0x080fe200078e02ff */
[----:B------:R-:W2:Y:S01]  /*2d40*/  LDC R6, c[0x0][0x608] ;  /* 0x00018200ff067b82 */ /* 0x000ea20000000800 */
[----:B0-----:R-:W-:-:S04]  /*2d50*/  IMAD.WIDE.U32 R2, R5, R12, R18 ;  /* 0x0000000c05027225 */ /* 0x001fc800078e0012 */
[----:B------:R-:W-:Y:S01]  /*2d60*/  IMAD R5, R5, R13, R0 ;  /* 0x0000000d05057224 */ /* 0x000fe200078e0200 */
[----:B------:R-:W-:Y:S02]  /*2d70*/  I2FP.F32.U32 R0, R20 ;  /* 0x0000001400007245 */ /* 0x000fe40000201000 */
[----:B------:R-:W0:Y:S01]  /*2d80*/  LDC R24, c[0x0][0x658] ;  /* 0x00019600ff187b82 */ /* 0x000e220000000800 */
[----:B------:R-:W-:Y:S01]  /*2d90*/  IMAD.IADD R3, R3, 0x1, R5 ;  /* 0x0000000103037824 */ /* 0x000fe200078e0205 */
[----:B---3--:R-:W-:Y:S01]  /*2da0*/  ISETP.NE.U32.AND P0, PT, R26, RZ, PT ;  /* 0x000000ff1a00720c */ /* 0x008fe20003f05070 */
[----:B------:R-:W-:Y:S01]  /*2db0*/  FMUL R0, R0, UR4 ;  /* 0x0000000400007c20 */ /* 0x000fe20008400000 */
[----:B------:R-:W-:Y:S02]  /*2dc0*/  IMAD.MOV.U32 R5, RZ, RZ, -0x1 ;  /* 0xffffffffff057424 */ /* 0x000fe400078e00ff */
[----:B------:R-:W-:Y:S01]  /*2dd0*/  ISETP.NE.AND.EX P0, PT, R27, RZ, PT, P0 ;  /* 0x000000ff1b00720c */ /* 0x000fe20003f05300 */
[----:B------:R3:W4:Y:S01]  /*2de0*/  F2I.U32.TRUNC.NTZ R12, R0 ;  /* 0x00000000000c7305 */ /* 0x000722000020f000 */
[----:B------:R-:W3:Y:S01]  /*2df0*/  LDC R13, c[0x0][0x148] ;  /* 0x00005200ff0d7b82 */ /* 0x000ee20000000800 */
[----:B-1----:R-:W-:-:S02]  /*2e00*/  SHF.R.U64 R10, R2, R4, R3 ;  /* 0x00000004020a7219 */ /* 0x002fc40000001203 */
[----:B------:R-:W-:-:S05]  /*2e10*/  SHF.R.U32.HI R3, RZ, R4, R3 ;  /* 0x00000004ff037219 */ /* 0x000fca0000011603 */
[----:B------:R-:W1:Y:S01]  /*2e20*/  LDC R14, c[0x0][0x600] ;  /* 0x00018000ff0e7b82 */ /* 0x000e620000000800 */
[-CC-:B--2---:R-:W-:Y:S02]  /*2e30*/  SHF.R.U64 R8, R10, R6.reuse, R3.reuse ;  /* 0x000000060a087219 */ /* 0x184fe40000001203 */
[----:B------:R-:W-:-:S05]  /*2e40*/  SHF.R.U32.HI R3, RZ, R6, R3 ;  /* 0x00000006ff037219 */ /* 0x000fca0000011603 */
[----:B------:R-:W2:Y:S01]  /*2e50*/  LDC R25, c[0x0][0x648] ;  /* 0x00019200ff197b82 */ /* 0x000ea20000000800 */
[-CC-:B0-----:R-:W-:Y:S02]  /*2e60*/  SHF.R.U64 R11, R8, R24.reuse, R3.reuse ;  /* 0x00000018080b7219 */ /* 0x181fe40000001203 */
[-C--:B------:R-:W-:Y:S02]  /*2e70*/  SHF.L.U32 R5, R5, R24.reuse, RZ ;  /* 0x0000001805057219 */ /* 0x080fe400000006ff */
[-C--:B------:R-:W-:Y:S01]  /*2e80*/  SHF.R.U32.HI R3, RZ, R24.reuse, R3 ;  /* 0x00000018ff037219 */ /* 0x080fe20000011603 */
[----:B------:R-:W-:Y:S01]  /*2e90*/  IMAD.MOV.U32 R2, RZ, RZ, R11 ;  /* 0x000000ffff027224 */ /* 0x000fe200078e000b */
[----:B------:R-:W-:Y:S01]  /*2ea0*/  SHF.L.U32 R36, R7, R24, RZ ;  /* 0x0000001807247219 */ /* 0x000fe200000006ff */
[----:B------:R-:W0:Y:S01]  /*2eb0*/  LDC R28, c[0x0][0x638] ;  /* 0x00018e00ff1c7b82 */ /* 0x000e220000000800 */
[----:B------:R-:W-:-:S07]  /*2ec0*/  LOP3.LUT R21, RZ, R5, RZ, 0x33, !PT ;  /* 0x00000005ff157212 */ /* 0x000fce00078e33ff */
[----:B------:R-:W0:Y:S01]  /*2ed0*/  LDC R29, c[0x0][0x610] ;  /* 0x00018400ff1d7b82 */ /* 0x000e220000000800 */
[----:B----4-:R-:W-:Y:S05]  /*2ee0*/  @!P0 BRA `(.L_x_56) ;  /* 0x0000000000288947 */ /* 0x010fea0003800000 */
[----:B---3--:R-:W3:Y:S02]  /*2ef0*/  LDC R0, c[0x0][0x64c] ;  /* 0x00019300ff007b82 */ /* 0x008ee40000000800 */
[----:B---3--:R-:W-:-:S05]  /*2f00*/  IADD3 R7, P0, R11, R0, RZ ;  /* 0x000000000b077210 */ /* 0x008fca0007f1e0ff */
        /* <DEDUP_REMOVED lines=8> */
.L_x_56:
[----:B------:R-:W-:Y:S01]  /*2f90*/  ISETP.NE.AND P0, PT, R22, 0x1, PT ;  /* 0x000000011600780c */ /* 0x000fe20003f05270 */
[----:B-1----:R-:W-:Y:S01]  /*2fa0*/  VIADD R5, R14, 0xffffffff ;  /* 0xffffffff0e057836 */ /* 0x002fe20000000000 */
[----:B--23--:R-:W-:Y:S01]  /*2fb0*/  SHF.R.U64 R0, R2, R25, R3 ;  /* 0x0000001902007219 */ /* 0x00cfe20000001203 */
[----:B------:R-:W-:Y:S01]  /*2fc0*/  IMAD.MOV R12, RZ, RZ, -R12 ;  /* 0x000000ffff0c7224 */ /* 0x000fe200078e0a0c */
[----:B------:R-:W-:-:S03]  /*2fd0*/  LOP3.LUT R3, R8, R21, RZ, 0xc0, !PT ;  /* 0x0000001508037212 */ /* 0x000fc600078ec0ff */
[----:B------:R-:W-:Y:S02]  /*2fe0*/  IMAD.MOV R2, RZ, RZ, -R0 ;  /* 0x000000ffff027224 */ /* 0x000fe400078e0a00 */
[----:B------:R-:W-:Y:S01]  /*2ff0*/  IMAD R36, R36, R0, R3 ;  /* 0x0000000024247224 */ /* 0x000fe200078e0203 */
[----:B------:R-:W-:Y:S01]  /*3000*/  LOP3.LUT R3, R10, R5, RZ, 0xc0, !PT ;  /* 0x000000050a037212 */ /* 0x000fe200078ec0ff */
[----:B0-----:R-:W-:Y:S02]  /*3010*/  IMAD R0, R2, R28, R11 ;  /* 0x0000001c02007224 */ /* 0x001fe400078e020b */
[----:B------:R-:W-:Y:S02]  /*3020*/  @P0 IMAD R15, R13, R12, R20 ;  /* 0x0000000c0d0f0224 */ /* 0x000fe400078e0214 */
[----:B------:R-:W-:Y:S02]  /*3030*/  IMAD R3, R0, R14, R3 ;  /* 0x0000000e00037224 */ /* 0x000fe400078e0203 */
[----:B------:R-:W-:-:S02]  /*3040*/  IMAD R36, R36, R29, R15 ;  /* 0x0000001d24247224 */ /* 0x000fc400078e020f */
[----:B------:R-:W-:-:S03]  /*3050*/  IMAD.MOV.U32 R2, RZ, RZ, 0x1 ;  /* 0x00000001ff027424 */ /* 0x000fc600078e00ff */
[----:B------:R-:W-:Y:S02]  /*3060*/  SEL R37, R3, R36, !P0 ;  /* 0x0000002403257207 */ /* 0x000fe40004000000 */
[----:B------:R-:W-:Y:S02]  /*3070*/  PRMT R0, R2, 0x7610, R0 ;  /* 0x0000761002007816 */ /* 0x000fe40000000000 */
[----:B------:R-:W-:-:S07]  /*3080*/  SEL R36, R36, R3, !P0 ;  /* 0x0000000324247207 */ /* 0x000fce0004000000 */
.L_x_54:
[----:B------:R-:W-:-:S13]  /*3090*/  LOP3.LUT P0, RZ, R0, 0xff, RZ, 0xc0, !PT ;  /* 0x000000ff00ff7812 */ /* 0x000fda000780c0ff */
[----:B------:R-:W-:Y:S05]  /*30a0*/  @P0 BRA `(.L_x_57) ;  /* 0xffffffe0009c0947 */ /* 0x000fea000383ffff */
[----:B------:R-:W-:Y:S05]  /*30b0*/  EXIT ;  /* 0x000000000000794d */ /* 0x000fea0003800000 */
.L_x_8:
        /* <DEDUP_REMOVED lines=26> */
.L_x_59:
[----:B------:R-:W0:Y:S01]  /*3260*/  LDC.64 R28, c[0x0][0x640] ;  /* 0x00019000ff1c7b82 */ /* 0x000e220000000a00 */
[-CC-:B------:R-:W-:Y:S01]  /*3270*/  SHF.R.U64 R15, R10, R20.reuse, R11.reuse ;  /* 0x000000140a0f7219 */ /* 0x180fe2000000120b */
[----:B------:R-:W-:Y:S01]  /*3280*/  IMAD.MOV.U32 R26, RZ, RZ, 0x1 ;  /* 0x00000001ff1a7424 */ /* 0x000fe200078e00ff */
        /* <DEDUP_REMOVED lines=8> */
[----:B------:R-:W-:Y:S01]  /*3310*/  IMAD.MOV.U32 R8, RZ, RZ, -0x1 ;  /* 0xffffffffff087424 */ /* 0x000fe200078e00ff */
[----:B------:R-:W3:Y:S01]  /*3320*/  LDC R27, c[0x0][0x658] ;  /* 0x00019600ff1b7b82 */ /* 0x000ee20000000800 */
[----:B------:R-:W-:Y:S01]  /*3330*/  IMAD.IADD R7, R7, 0x1, R9 ;  /* 0x0000000107077824 */ /* 0x000fe200078e0209 */
[----:B0-----:R-:W-:-:S04]  /*3340*/  ISETP.NE.U32.AND P0, PT, R28, RZ, PT ;  /* 0x000000ff1c00720c */ /* 0x001fc80003f05070 */
        /* <DEDUP_REMOVED lines=25> */
.L_x_60:
[----:B------:R-:W-:Y:S01]  /*34e0*/  ISETP.NE.AND P0, PT, R22, 0x1, PT ;  /* 0x000000011600780c */ /* 0x000fe20003f05270 */
[----:B0-----:R-:W-:Y:S01]  /*34f0*/  VIADD R9, R23, 0xffffffff ;  /* 0xffffffff17097836 */ /* 0x001fe20000000000 */
[----:B-1----:R-:W-:Y:S01]  /*3500*/  SHF.R.U64 R6, R6, R24, R7 ;  /* 0x0000001806067219 */ /* 0x002fe20000001207 */
[----:B------:R-:W-:Y:S01]  /*3510*/  IMAD.MOV.U32 R8, RZ, RZ, 0x1 ;  /* 0x00000001ff087424 */ /* 0x000fe200078e00ff */
[----:B------:R-:W-:Y:S02]  /*3520*/  SHF.L.U32 R26, R26, R27, RZ ;  /* 0x0000001b1a1a7219 */ /* 0x000fe400000006ff */
[----:B------:R-:W-:Y:S01]  /*3530*/  LOP3.LUT R3, R21, R30, RZ, 0xc0, !PT ;  /* 0x0000001e15037212 */ /* 0x000fe200078ec0ff */
[----:B------:R-:W-:-:S04]  /*3540*/  IMAD.MOV R7, RZ, RZ, -R6 ;  /* 0x000000ffff077224 */ /* 0x000fc800078e0a06 */
[----:B------:R-:W-:Y:S02]  /*3550*/  IMAD R3, R26, R6, R3 ;  /* 0x000000061a037224 */ /* 0x000fe400078e0203 */
[----:B------:R-:W-:Y:S01]  /*3560*/  @P0 IMAD R4, R5, R14, R2 ;  /* 0x0000000e05040224 */ /* 0x000fe200078e0202 */
[----:B------:R-:W-:Y:S01]  /*3570*/  LOP3.LUT R5, R12, R9, RZ, 0xc0, !PT ;  /* 0x000000090c057212 */ /* 0x000fe200078ec0ff */
[----:B--2---:R-:W-:Y:S02]  /*3580*/  IMAD R2, R7, R25, R20 ;  /* 0x0000001907027224 */ /* 0x004fe400078e0214 */
[----:B---3--:R-:W-:Y:S02]  /*3590*/  IMAD R4, R3, R31, R4 ;  /* 0x0000001f03047224 */ /* 0x008fe400078e0204 */
[----:B------:R-:W-:Y:S02]  /*35a0*/  IMAD R7, R2, R23, R5 ;  /* 0x0000001702077224 */ /* 0x000fe400078e0205 */
[----:B------:R-:W-:-:S03]  /*35b0*/  IMAD.MOV.U32 R6, RZ, RZ, R15 ;  /* 0x000000ffff067224 */ /* 0x000fc600078e000f */
[----:B------:R-:W-:Y:S02]  /*35c0*/  SEL R20, R7, R4, !P0 ;  /* 0x0000000407147207 */ /* 0x000fe40004000000 */
[----:B------:R-:W-:-:S07]  /*35d0*/  SEL R7, R4, R7, !P0 ;  /* 0x0000000704077207 */ /* 0x000fce0004000000 */
.L_x_58:
[----:B------:R-:W-:-:S08]  /*35e0*/  NOP ;  /* 0x0000000000007918 */ /* 0x000fd00000000000 */
[----:B------:R-:W0:-:S00]  /*35f0*/  USETMAXREG.DEALLOC.CTAPOOL 0x28 ;  /* 0x00000028000079c8 */ /* 0x000e0000080e0500 */
[----:B0-----:R-:W-:-:S13]  /*3600*/  ISETP.NE.AND P0, PT, R0, RZ, PT ;  /* 0x000000ff0000720c */ /* 0x001fda0003f05270 */
[----:B------:R-:W-:Y:S05]  /*3610*/  @P0 EXIT ;  /* 0x000000000000094d */ /* 0x000fea0003800000 */
[----:B------:R-:W-:Y:S01]  /*3620*/  LOP3.LUT P0, RZ, R8, 0xff, RZ, 0xc0, !PT ;  /* 0x000000ff08ff7812 */ /* 0x000fe2000780c0ff */
[----:B------:R-:W-:Y:S02]  /*3630*/  IMAD.MOV.U32 R0, RZ, RZ, 0x1 ;  /* 0x00000001ff007424 */ /* 0x000fe400078e00ff */
[----:B------:R-:W-:-:S10]  /*3640*/  IMAD.MOV.U32 R8, RZ, RZ, RZ ;  /* 0x000000ffff087224 */ /* 0x000fd400078e00ff */
[----:B------:R-:W-:Y:S05]  /*3650*/  @!P0 BRA `(.L_x_61) ;  /* 0x0000000c003c8947 */ /* 0x000fea0003800000 */
[----:B------:R-:W0:Y:S01]  /*3660*/  S2R R3, SR_CgaCtaId ;  /* 0x0000000000037919 */ /* 0x000e220000008800 */
[----:B------:R-:W1:Y:S01]  /*3670*/  LDC R0, c[0x0][0x28c] ;  /* 0x0000a300ff007b82 */ /* 0x000e620000000800 */
[----:B------:R-:W-:Y:S01]  /*3680*/  ULDC UR6, c[0x0][0x658] ;  /* 0x0001960000067ab9 */ /* 0x000fe20000000800 */
[----:B------:R-:W-:Y:S01]  /*3690*/  UMOV UR5, 0xffffffff ;  /* 0xffffffff00057882 */ /* 0x000fe20000000000 */
[----:B------:R-:W-:Y:S01]  /*36a0*/  ULDC UR4, c[0x0][0xc] ;  /* 0x0000030000047ab9 */ /* 0x000fe20000000800 */
[----:B------:R-:W-:Y:S01]  /*36b0*/  USHF.L.U32 UR7, UR5, UR6, URZ ;  /* 0x0000000605077299 */ /* 0x000fe2000800063f */
[----:B------:R-:W-:Y:S01]  /*36c0*/  BSSY B0, `(.L_x_61) ;  /* 0x00000c8000007945 */ /* 0x000fe20003800000 */
[----:B------:R-:W-:Y:S01]  /*36d0*/  UMOV UR8, 0x1 ;  /* 0x0000000100087882 */ /* 0x000fe20000000000 */
[----:B------:R-:W-:Y:S01]  /*36e0*/  ULDC UR5, c[0x0][0x10] ;  /* 0x0000040000057ab9 */ /* 0x000fe20000000800 */
[----:B------:R-:W-:Y:S01]  /*36f0*/  USHF.L.U32 UR17, UR8, UR6, URZ ;  /* 0x0000000608117299 */ /* 0x000fe2000800063f */
[----:B------:R-:W-:Y:S01]  /*3700*/  IMAD.MOV.U32 R10, RZ, RZ, 0x1 ;  /* 0x00000001ff0a7424 */ /* 0x000fe200078e00ff */
[----:B------:R-:W-:Y:S01]  /*3710*/  UIMAD.WIDE.U32 UR4, UR4, UR5, URZ ;  /* 0x00000005040472a5 */ /* 0x000fe2000f8e003f */
[----:B------:R-:W-:Y:S01]  /*3720*/  LOP3.LUT R9, R17, 0x2, RZ, 0xfc, !PT ;  /* 0x0000000211097812 */ /* 0x000fe200078efcff */
[----:B------:R-:W-:Y:S01]  /*3730*/  ULDC UR6, c[0x0][0x14] ;  /* 0x0000050000067ab9 */ /* 0x000fe20000000800 */
[----:B------:R-:W-:Y:S01]  /*3740*/  IMAD.MOV.U32 R8, RZ, RZ, RZ ;  /* 0x000000ffff087224 */ /* 0x000fe200078e00ff */
[----:B------:R-:W-:-:S02]  /*3750*/  UIMAD.WIDE.U32 UR20, UR4, UR6, URZ ;  /* 0x00000006041472a5 */ /* 0x000fc4000f8e003f */
[----:B------:R-:W-:Y:S02]  /*3760*/  UIMAD UR14, UR5, UR6, URZ ;  /* 0x00000006050e72a4 */ /* 0x000fe4000f8e023f */
[----:B------:R-:W-:Y:S02]  /*3770*/  ULOP3.LUT UR16, URZ, UR7, URZ, 0x33, !UPT ;  /* 0x000000073f107292 */ /* 0x000fe4000f8e333f */
[----:B------:R-:W-:Y:S01]  /*3780*/  UIADD3 UR14, UR21, UR14, URZ ;  /* 0x0000000e150e7290 */ /* 0x000fe2000fffe03f */
[----:B------:R-:W-:Y:S01]  /*3790*/  ULDC.64 UR22, c[0x0][0x198] ;  /* 0x0000660000167ab9 */ /* 0x000fe20000000a00 */
[----:B-1----:R-:W-:-:S05]  /*37a0*/  VIADD R0, R0, 0x7f ;  /* 0x0000007f00007836 */ /* 0x002fca0000000000 */
[----:B------:R-:W-:Y:S01]  /*37b0*/  SHF.R.S32.HI R5, RZ, 0x1f, R0 ;  /* 0x0000001fff057819 */ /* 0x000fe20000011400 */
[C---:B0-----:R-:W-:Y:S02]  /*37c0*/  IMAD.SHL.U32 R2, R3.reuse, 0x400, RZ ;  /* 0x0000040003027824 */ /* 0x041fe400078e00ff */
[----:B------:R-:W-:Y:S01]  /*37d0*/  IMAD.SHL.U32 R11, R3, 0x8, RZ ;  /* 0x00000008030b7824 */ /* 0x000fe200078e00ff */
[----:B------:R-:W-:Y:S01]  /*37e0*/  LEA.HI R5, R5, R0, RZ, 0x7 ;  /* 0x0000000005057211 */ /* 0x000fe200078f38ff */
[----:B------:R-:W-:Y:S01]  /*37f0*/  IMAD.MOV.U32 R0, RZ, RZ, 0x1 ;  /* 0x00000001ff007424 */ /* 0x000fe200078e00ff */
[----:B------:R-:W-:Y:S02]  /*3800*/  LOP3.LUT R2, R2, 0x400, RZ, 0xc0, !PT ;  /* 0x0000040002027812 */ /* 0x000fe400078ec0ff */
[----:B------:R-:W-:Y:S02]  /*3810*/  LOP3.LUT R11, R11, 0x8, RZ, 0xe2, !PT ;  /* 0x000000080b0b7812 */ /* 0x000fe400078ee2ff */
[----:B------:R-:W-:-:S02]  /*3820*/  LOP3.LUT R12, R2, 0x30180, RZ, 0xfc, !PT ;  /* 0x00030180020c7812 */ /* 0x000fc400078efcff */
[----:B------:R-:W-:-:S07]  /*3830*/  SHF.R.S32.HI R13, RZ, 0x7, R5 ;  /* 0x00000007ff0d7819 */ /* 0x000fce0000011405 */
.L_x_72:
[----:B------:R-:W-:-:S03]  /*3840*/  UMOV UR4, 0xffffffff ;  /* 0xffffffff00047882 */ /* 0x000fc60000000000 */
[----:B------:R-:W-:Y:S05]  /*3850*/  BRA.DIV UR4, `(.L_x_62) ;  /* 0x0000001204c47947 */ /* 0x000fea000b800000 */
[----:B------:R-:W-:-:S13]  /*3860*/  ELECT P6, URZ, PT ;  /* 0x00000000003f782f */ /* 0x000fda00038c0000 */
.L_x_91:
[----:B------:R-:W0:Y:S01]  /*3870*/  LDC R2, c[0x0][0x28c] ;  /* 0x0000a300ff027b82 */ /* 0x000e220000000800 */
[----:B------:R-:W-:Y:S01]  /*3880*/  BSSY B1, `(.L_x_63) ;  /* 0x0000038000017945 */ /* 0x000fe20003800000 */
[----:B0-----:R-:W-:-:S13]  /*3890*/  ISETP.LT.OR P6, PT, R2, 0x1, !P6 ;  /* 0x000000010200780c */ /* 0x001fda00077c1670 */
[----:B------:R-:W-:Y:S05]  /*38a0*/  @P6 BRA `(.L_x_64) ;  /* 0x0000000000d46947 */ /* 0x000fea0003800000 */
[----:B------:R-:W-:Y:S02]  /*38b0*/  IMAD R20, R20, 0x10, R11 ;  /* 0x0000001014147824 */ /* 0x000fe400078e020b */
[----:B------:R-:W-:Y:S02]  /*38c0*/  IMAD.SHL.U32 R7, R7, 0x80, RZ ;  /* 0x0000008007077824 */ /* 0x000fe400078e00ff */
[----:B------:R-:W-:Y:S02]  /*38d0*/  VIADD R21, R13, 0x1 ;  /* 0x000000010d157836 */ /* 0x000fe40000000000 */
[----:B------:R-:W-:Y:S02]  /*38e0*/  IMAD.MOV.U32 R23, RZ, RZ, RZ ;  /* 0x000000ffff177224 */ /* 0x000fe400078e00ff */
[----:B------:R-:W-:Y:S02]  /*38f0*/  IMAD.MOV.U32 R2, RZ, RZ, R0 ;  /* 0x000000ffff027224 */ /* 0x000fe400078e0000 */
[----:B------:R-:W-:-:S07]  /*3900*/  IMAD.MOV.U32 R3, RZ, RZ, R8 ;  /* 0x000000ffff037224 */ /* 0x000fce00078e0008 */
.L_x_67:
[----:B------:R-:W0:Y:S01]  /*3910*/  S2R R5, SR_CgaCtaId ;  /* 0x0000000000057919 */ /* 0x000e220000008800 */
[----:B------:R-:W-:Y:S02]  /*3920*/  MOV R4, 0x400 ;  /* 0x0000040000047802 */ /* 0x000fe40000000f00 */
[----:B------:R-:W-:Y:S02]  /*3930*/  LOP3.LUT P1, RZ, R16, 0x7f, RZ, 0xc0, !PT ;  /* 0x0000007f10ff7812 */ /* 0x000fe4000782c0ff */
[----:B0-----:R-:W-:Y:S02]  /*3940*/  LEA R14, R5, R4, 0x18 ;  /* 0x00000004050e7211 */ /* 0x001fe400078ec0ff */
[----:B------:R-:W-:-:S09]  /*3950*/  SHF.L.U32 R4, R2, 0x1f, RZ ;  /* 0x0000001f02047819 */ /* 0x000fd200000006ff */
[----:B------:R-:W0:Y:S01]  /*3960*/  @!P1 LDC R5, c[0x0][0x500] ;  /* 0x00014000ff059b82 */ /* 0x000e220000000800 */
[----:B------:R-:W-:-:S04]  /*3970*/  IMAD R15, R3, 0x8, R14 ;  /* 0x00000008030f7824 */ /* 0x000fc800078e020e */
[----:B------:R-:W1:Y:S02]  /*3980*/  SYNCS.PHASECHK.TRANS64.TRYWAIT P0, [R15+URZ+0x60], R4 ;  /* 0x000060040f0075a7 */ /* 0x000e64000800017f */
[----:B-1----:R-:W-:Y:S05]  /*3990*/  @!P0 BRA `(.L_x_65) ;  /* 0x0000001000948947 */ /* 0x002fea0003800000 */
.L_x_92:
[----:B-1----:R-:W-:Y:S01]  /*39a0*/  PRMT R4, R9, 0x9910, RZ ;  /* 0x0000991009047816 */ /* 0x002fe200000000ff */
[----:B0-----:R0:W-:Y:S03]  /*39b0*/  @!P1 SYNCS.ARRIVE.TRANS64 RZ, [R15+URZ], R5 ;  /* 0x000000050fff99a7 */ /* 0x0011e6000800003f */
[----:B------:R-:W-:-:S13]  /*39c0*/  ISETP.NE.AND P0, PT, R4, 0x2, PT ;  /* 0x000000020400780c */ /* 0x000fda0003f05270 */
[----:B0-----:R-:W-:Y:S05]  /*39d0*/  @P0 BRA `(.L_x_66) ;  /* 0x0000000000040947 */ /* 0x001fea0003800000 */
[----:B------:R-:W-:Y:S01]  /*39e0*/  BPT.TRAP 0x1 ;  /* 0x000000040000795c */ /* 0x000fe20000300000 */
.L_x_66:
[----:B------:R-:W-:Y:S01]  /*39f0*/  IMAD R4, R3, 0x4000, R14 ;  /* 0x0000400003047824 */ /* 0x000fe200078e020e */
[----:B------:R-:W-:Y:S01]  /*3a00*/  R2UR UR13, R14 ;  /* 0x000000000e0d72ca */ /* 0x000fe200000e0000 */
[----:B------:R-:W-:Y:S01]  /*3a10*/  VIADD R21, R21, 0xffffffff ;  /* 0xffffffff15157836 */ /* 0x000fe20000000000 */
[----:B------:R-:W-:Y:S01]  /*3a20*/  R2UR UR9, R15 ;  /* 0x000000000f0972ca */ /* 0x000fe200000e0000 */
[----:B------:R-:W-:Y:S01]  /*3a30*/  UIADD3 UR4, UP0, UR22, 0xf0, URZ ;  /* 0x000000f016047890 */ /* 0x000fe2000ff1e03f */
[----:B------:R-:W-:Y:S01]  /*3a40*/  R2UR UR5, R4 ;  /* 0x00000000040572ca */ /* 0x000fe200000e0000 */
[----:B------:R-:W-:Y:S01]  /*3a50*/  IMAD R4, R3, 0x800, R12 ;  /* 0x0000080003047824 */ /* 0x000fe200078e020c */
[----:B------:R-:W-:Y:S01]  /*3a60*/  R2UR UR11, R7 ;  /* 0x00000000070b72ca */ /* 0x000fe200000e0000 */
[----:B------:R-:W-:Y:S01]  /*3a70*/  UIADD3 UR24, UP1, UR22, 0x1f0, URZ ;  /* 0x000001f016187890 */ /* 0x000fe2000ff3e03f */
[----:B------:R-:W-:Y:S01]  /*3a80*/  R2UR UR10, R23 ;  /* 0x00000000170a72ca */ /* 0x000fe200000e0000 */
[----:B------:R-:W-:Y:S01]  /*3a90*/  VIADD R3, R3, 0x1 ;  /* 0x0000000103037836 */ /* 0x000fe20000000000 */
[----:B------:R-:W-:Y:S01]  /*3aa0*/  R2UR UR8, R4 ;  /* 0x00000000040872ca */ /* 0x000fe200000e0000 */
[----:B------:R-:W-:Y:S01]  /*3ab0*/  UIADD3.X UR25, URZ, UR23, URZ, UP1, !UPT ;  /* 0x000000173f197290 */ /* 0x000fe20008ffe43f */
[----:B------:R-:W-:Y:S01]  /*3ac0*/  R2UR UR12, R6 ;  /* 0x00000000060c72ca */ /* 0x000fe200000e0000 */
[----:B------:R-:W-:Y:S01]  /*3ad0*/  UMOV UR6, 0x0 ;  /* 0x0000000000067882 */ /* 0x000fe20000000000 */
[----:B------:R-:W-:Y:S01]  /*3ae0*/  R2UR UR18, R20 ;  /* 0x00000000141272ca */ /* 0x000fe200000e0000 */
[----:B------:R-:W-:Y:S01]  /*3af0*/  UMOV UR7, 0x10000000 ;  /* 0x1000000000077882 */ /* 0x000fe20000000000 */
[----:B------:R-:W-:Y:S01]  /*3b00*/  ISETP.GT.AND P1, PT, R21, 0x1, PT ;  /* 0x000000011500780c */ /* 0x000fe20003f24270 */
[----:B------:R-:W-:Y:S01]  /*3b10*/  UIADD3 UR15, UR5, 0x180, URZ ;  /* 0x00000180050f7890 */ /* 0x000fe2000fffe03f */
[----:B------:R-:W-:Y:S01]  /*3b20*/  ISETP.NE.AND P0, PT, R3, 0xc, PT ;  /* 0x0000000c0300780c */ /* 0x000fe20003f05270 */
[----:B------:R-:W-:Y:S01]  /*3b30*/  UIADD3.X UR5, URZ, UR23, URZ, UP0, !UPT ;  /* 0x000000173f057290 */ /* 0x000fe200087fe43f */
[----:B------:R-:W-:Y:S01]  /*3b40*/  VIADD R23, R23, 0x80 ;  /* 0x0000008017177836 */ /* 0x000fe20000000000 */
[----:B------:R-:W-:Y:S01]  /*3b50*/  UMOV UR19, 0x30000 ;  /* 0x0003000000137882 */ /* 0x000fe20000000000 */
[----:B------:R-:W-:Y:S01]  /*3b60*/  SEL R5, RZ, 0x1, P0 ;  /* 0x00000001ff057807 */ /* 0x000fe20000000000 */
[----:B------:R-:W-:Y:S01]  /*3b70*/  UIADD3 UR13, UR13, UR8, URZ ;  /* 0x000000080d0d7290 */ /* 0x000fe2000fffe03f */
[----:B------:R-:W-:-:S02]  /*3b80*/  SEL R3, R3, RZ, P0 ;  /* 0x000000ff03037207 */ /* 0x000fc40000000000 */
[----:B------:R-:W-:Y:S01]  /*3b90*/  UMOV UR8, UR15 ;  /* 0x0000000f00087c82 */ /* 0x000fe20008000000 */
[----:B------:R-:W-:Y:S01]  /*3ba0*/  LOP3.LUT R2, R2, R5, RZ, 0x3c, !PT ;  /* 0x0000000502027212 */ /* 0x000fe200078e3cff */
[----:B------:R0:W-:Y:S02]  /*3bb0*/  UTMALDG.3D [UR8], [UR4], desc[UR6] ;  /* 0x00000608040075b4 */ /* 0x0001e40008011000 */
[----:B0-----:R-:W-:Y:S01]  /*3bc0*/  UMOV UR11, UR18 ;  /* 0x00000012000b7c82 */ /* 0x001fe20008000000 */
[----:B------:R-:W-:Y:S02]  /*3bd0*/  UMOV UR8, UR13 ;  /* 0x0000000d00087c82 */ /* 0x000fe40008000000 */
[----:B------:R0:W-:Y:S02]  /*3be0*/  UTMALDG.3D.MULTICAST [UR8], [UR24], UR19, desc[UR6] ;  /* 0x00000608180073b4 */ /* 0x0001e40008011813 */
[----:B0-----:R-:W-:Y:S05]  /*3bf0*/  @P1 BRA `(.L_x_67) ;  /* 0xfffffffc00441947 */ /* 0x001fea000383ffff */
.L_x_64:
[----:B------:R-:W-:Y:S05]  /*3c00*/  BSYNC B1 ;  /* 0x0000000000017941 */ /* 0x000fea0003800000 */
.L_x_63:
[----:B------:R-:W-:Y:S01]  /*3c10*/  LOP3.LUT P1, RZ, R10, 0xff, RZ, 0xc0, !PT ;  /* 0x000000ff0aff7812 */ /* 0x000fe2000782c0ff */
[C---:B------:R-:W-:Y:S01]  /*3c20*/  IMAD.IADD R8, R13.reuse, 0x1, R8 ;  /* 0x000000010d087824 */ /* 0x040fe200078e0208 */
[----:B------:R-:W-:Y:S01]  /*3c30*/  ULDC.64 UR4, c[0x0][0x650] ;  /* 0x0001940000047ab9 */ /* 0x000fe20000000a00 */
[C---:B------:R-:W-:Y:S01]  /*3c40*/  ISETP.GE.U32.AND P2, PT, R13.reuse, 0xc, PT ;  /* 0x0000000c0d00780c */ /* 0x040fe20003f46070 */
[----:B------:R-:W-:Y:S01]  /*3c50*/  BSSY B1, `(.L_x_68) ;  /* 0x000006c000017945 */ /* 0x000fe20003800000 */
[----:B------:R-:W-:Y:S01]  /*3c60*/  IMAD.MOV.U32 R7, RZ, RZ, -0x1 ;  /* 0xffffffffff077424 */ /* 0x000fe200078e00ff */
[----:B------:R-:W-:Y:S01]  /*3c70*/  ISETP.GT.U32.AND P0, PT, R8, 0xb, PT ;  /* 0x0000000b0800780c */ /* 0x000fe20003f04070 */
[----:B------:R-:W-:Y:S01]  /*3c80*/  IMAD.MOV.U32 R20, RZ, RZ, -0x1 ;  /* 0xffffffffff147424 */ /* 0x000fe200078e00ff */
[----:B------:R-:W-:Y:S01]  /*3c90*/  PRMT R10, RZ, 0x7610, R10 ;  /* 0x00007610ff0a7816 */ /* 0x000fe2000000000a */
[----:B------:R-:W-:Y:S01]  /*3ca0*/  IMAD.MOV.U32 R6, RZ, RZ, -0x1 ;  /* 0xffffffffff067424 */ /* 0x000fe200078e00ff */
[----:B------:R-:W-:-:S03]  /*3cb0*/  ISETP.LT.U32.AND P0, PT, R13, 0xc, P0 ;  /* 0x0000000c0d00780c */ /* 0x000fc60000701070 */
[----:B------:R-:W0:Y:S01]  /*3cc0*/  @P1 S2R R3, SR_CgaCtaId ;  /* 0x0000000000031919 */ /* 0x000e220000008800 */
[----:B------:R-:W-:-:S04]  /*3cd0*/  @P1 MOV R2, 0x400 ;  /* 0x0000040000021802 */ /* 0x000fc80000000f00 */
[----:B0-----:R-:W-:Y:S01]  /*3ce0*/  @P1 LEA R4, R3, R2, 0x18 ;  /* 0x0000000203041211 */ /* 0x001fe200078ec0ff */
[----:B------:R-:W-:-:S03]  /*3cf0*/  IMAD.WIDE.U32 R2, R8, -0x55555555, RZ ;  /* 0xaaaaaaab08027825 */ /* 0x000fc600078e00ff */
[----:B------:R0:W-:Y:S01]  /*3d00*/  @P1 SYNCS.ARRIVE.TRANS64.A1T0 RZ, [R4+URZ+0xd8], RZ ;  /* 0x0000d8ff04ff19a7 */ /* 0x0001e2000810003f */
[----:B------:R-:W-:Y:S02]  /*3d10*/  IADD3 R18, P1, R18, UR20, RZ ;  /* 0x0000001412127c10 */ /* 0x000fe4000ff3e0ff */
[----:B------:R-:W-:Y:S02]  /*3d20*/  SHF.R.U32.HI R5, RZ, 0x3, R3 ;  /* 0x00000003ff057819 */ /* 0x000fe40000011603 */
[----:B------:R-:W-:Y:S02]  /*3d30*/  SEL R3, RZ, 0x1, !P0 ;  /* 0x00000001ff037807 */ /* 0x000fe40004000000 */
[----:B------:R-:W-:Y:S01]  /*3d40*/  IADD3.X R19, R19, UR14, RZ, P1, !PT ;  /* 0x0000000e13137c10 */ /* 0x000fe20008ffe4ff */
[----:B------:R-:W-:Y:S01]  /*3d50*/  IMAD R8, R5, -0xc, R8 ;  /* 0xfffffff405087824 */ /* 0x000fe200078e0208 */
[----:B------:R-:W-:Y:S02]  /*3d60*/  ISETP.GE.U32.AND P0, PT, R18, UR4, PT ;  /* 0x0000000412007c0c */ /* 0x000fe4000bf06070 */
[----:B------:R-:W-:-:S02]  /*3d70*/  LOP3.LUT R0, R0, R3, RZ, 0x3c, !PT ;  /* 0x0000000300007212 */ /* 0x000fc400078e3cff */
[----:B------:R-:W-:Y:S02]  /*3d80*/  ISETP.GE.U32.AND.EX P0, PT, R19, UR5, PT, P0 ;  /* 0x0000000513007c0c */ /* 0x000fe4000bf06100 */
[----:B------:R-:W-:Y:S02]  /*3d90*/  @P2 LOP3.LUT R0, R0, 0x1, R5, 0x78, !PT ;  /* 0x0000000100002812 */ /* 0x000fe400078e7805 */
[----:B------:R-:W-:-:S09]  /*3da0*/  PRMT R2, RZ, 0x7610, R2 ;  /* 0x00007610ff027816 */ /* 0x000fd20000000002 */
[----:B0-----:R-:W-:Y:S05]  /*3db0*/  @P0 BRA `(.L_x_69) ;  /* 0x0000000400540947 */ /* 0x001fea0003800000 */
[----:B------:R-:W-:Y:S01]  /*3dc0*/  ULDC.64 UR4, c[0x0][0x628] ;  /* 0x00018a0000047ab9 */ /* 0x000fe20000000a00 */
[----:B------:R-:W0:Y:S01]  /*3dd0*/  S2R R15, SR_CTAID.X ;  /* 0x00000000000f7919 */ /* 0x000e220000002500 */
[----:B------:R-:W-:Y:S01]  /*3de0*/  ISETP.NE.U32.AND P0, PT, RZ, UR4, PT ;  /* 0x00000004ff007c0c */ /* 0x000fe2000bf05070 */
[----:B------:R-:W-:Y:S01]  /*3df0*/  ULDC UR7, c[0x0][0x630] ;  /* 0x00018c0000077ab9 */ /* 0x000fe20000000800 */
[----:B------:R-:W-:Y:S01]  /*3e00*/  IMAD.MOV.U32 R2, RZ, RZ, R18 ;  /* 0x000000ffff027224 */ /* 0x000fe200078e0012 */
[----:B------:R-:W1:Y:S01]  /*3e10*/  S2R R14, SR_CTAID.Y ;  /* 0x00000000000e7919 */ /* 0x000e620000002600 */
[----:B------:R-:W-:Y:S01]  /*3e20*/  ISETP.NE.AND.EX P0, PT, RZ, UR5, PT, P0 ;  /* 0x00000005ff007c0c */ /* 0x000fe2000bf05300 */
[----:B------:R-:W-:-:S12]  /*3e30*/  IMAD.MOV.U32 R3, RZ, RZ, R19 ;  /* 0x000000ffff037224 */ /* 0x000fd800078e0013 */
[----:B------:R-:W-:Y:S05]  /*3e40*/  @!P0 BRA `(.L_x_70) ;  /* 0x0000000000288947 */ /* 0x000fea0003800000 */
[----:B------:R-:W-:Y:S02]  /*3e50*/  ULDC UR6, c[0x0][0x634] ;  /* 0x00018d0000067ab9 */ /* 0x000fe40000000800 */
[----:B------:R-:W-:-:S05]  /*3e60*/  IADD3 R7, P0, R18, UR6, RZ ;  /* 0x0000000612077c10 */ /* 0x000fca000ff1e0ff */
[----:B------:R-:W-:-:S04]  /*3e70*/  IMAD.X R21, RZ, RZ, R19, P0 ;  /* 0x000000ffff157224 */ /* 0x000fc800000e0613 */
[----:B------:R-:W-:-:S04]  /*3e80*/  IMAD.WIDE.U32 R4, R21, UR4, RZ ;  /* 0x0000000415047c25 */ /* 0x000fc8000f8e00ff */
[----:B------:R-:W-:-:S04]  /*3e90*/  IMAD.WIDE.U32 R4, P0, R7, UR5, R4 ;  /* 0x0000000507047c25 */ /* 0x000fc8000f800004 */
[----:B------:R-:W-:-:S04]  /*3ea0*/  IMAD.WIDE.U32 R6, R7, UR4, RZ ;  /* 0x0000000407067c25 */ /* 0x000fc8000f8e00ff */
[----:B------:R-:W-:Y:S01]  /*3eb0*/  IMAD.X R3, RZ, RZ, RZ, P0 ;  /* 0x000000ffff037224 */ /* 0x000fe200000e06ff */
[----:B------:R-:W-:Y:S01]  /*3ec0*/  IADD3 RZ, P0, R7, R4, RZ ;  /* 0x0000000407ff7210 */ /* 0x000fe20007f1e0ff */
[----:B------:R-:W-:-:S04]  /*3ed0*/  IMAD.MOV.U32 R2, RZ, RZ, R5 ;  /* 0x000000ffff027224 */ /* 0x000fc800078e0005 */
[----:B------:R-:W-:-:S08]  /*3ee0*/  IMAD.WIDE.U32.X R2, R21, UR5, R2, P0 ;  /* 0x0000000515027c25 */ /* 0x000fd000080e0402 */
.L_x_70:
[--C-:B------:R-:W-:Y:S01]  /*3ef0*/  SHF.R.U64 R6, R2, UR7, R3.reuse ;  /* 0x0000000702067c19 */ /* 0x100fe20008001203 */
[----:B------:R-:W-:Y:S01]  /*3f00*/  ULDC UR6, c[0x0][0x150] ;  /* 0x0000540000067ab9 */ /* 0x000fe20000000800 */
[----:B------:R-:W-:Y:S01]  /*3f10*/  SHF.R.U32.HI R2, RZ, UR7, R3 ;  /* 0x00000007ff027c19 */ /* 0x000fe20008011603 */
[----:B------:R-:W-:Y:S01]  /*3f20*/  ULDC.64 UR4, c[0x0][0x620] ;  /* 0x0001880000047ab9 */ /* 0x000fe20000000a00 */
[----:B------:R-:W-:Y:S01]  /*3f30*/  IADD3 R3, P0, RZ, -R6, RZ ;  /* 0x80000006ff037210 */ /* 0x000fe20007f1e0ff */
[----:B------:R-:W2:Y:S01]  /*3f40*/  LDC R20, c[0x0][0x144] ;  /* 0x00005100ff147b82 */ /* 0x000ea20000000800 */
[----:B0-----:R-:W-:Y:S02]  /*3f50*/  I2FP.F32.U32 R4, R15 ;  /* 0x0000000f00047245 */ /* 0x001fe40000201000 */
[----:B-1----:R-:W-:Y:S01]  /*3f60*/  I2FP.F32.U32 R7, R14 ;  /* 0x0000000e00077245 */ /* 0x002fe20000201000 */
[----:B------:R-:W-:Y:S01]  /*3f70*/  IMAD.X R2, RZ, RZ, ~R2, P0 ;  /* 0x000000ffff027224 */ /* 0x000fe200000e0e02 */
[----:B------:R-:W-:Y:S01]  /*3f80*/  ISETP.NE.AND P2, PT, R22, 0x1, PT ;  /* 0x000000011600780c */ /* 0x000fe20003f45270 */
[----:B------:R-:W-:Y:S01]  /*3f90*/  FMUL R4, R4, UR6 ;  /* 0x0000000604047c20 */ /* 0x000fe20008400000 */
[----:B------:R-:W-:Y:S01]  /*3fa0*/  ULDC.64 UR6, c[0x0][0x640] ;  /* 0x0001900000067ab9 */ /* 0x000fe20000000a00 */
[----:B------:R-:W-:Y:S01]  /*3fb0*/  IMAD R2, R2, UR4, RZ ;  /* 0x0000000402027c24 */ /* 0x000fe2000f8e02ff */
[----:B------:R-:W0:Y:S01]  /*3fc0*/  LDC R23, c[0x0][0x148] ;  /* 0x00005200ff177b82 */ /* 0x000e220000000800 */
[----:B------:R-:W-:-:S02]  /*3fd0*/  ISETP.NE.U32.AND P0, PT, RZ, UR6, PT ;  /* 0x00000006ff007c0c */ /* 0x000fc4000bf05070 */
[C---:B------:R-:W-:Y:S01]  /*3fe0*/  IMAD R5, R3.reuse, UR5, R2 ;  /* 0x0000000503057c24 */ /* 0x040fe2000f8e0202 */
[----:B------:R-:W1:Y:S01]  /*3ff0*/  F2I.U32.TRUNC.NTZ R4, R4 ;  /* 0x0000000400047305 */ /* 0x000e62000020f000 */
[----:B------:R-:W-:Y:S01]  /*4000*/  IMAD.WIDE.U32 R2, R3, UR4, R18 ;  /* 0x0000000403027c25 */ /* 0x000fe2000f8e0012 */
[----:B------:R-:W-:Y:S01]  /*4010*/  ULDC UR4, c[0x0][0x154] ;  /* 0x0000550000047ab9 */ /* 0x000fe20000000800 */
[----:B------:R-:W-:Y:S02]  /*4020*/  ISETP.NE.AND.EX P0, PT, RZ, UR7, PT, P0 ;  /* 0x00000007ff007c0c */ /* 0x000fe4000bf05300 */
[----:B------:R-:W-:Y:S01]  /*4030*/  FMUL R21, R7, UR4 ;  /* 0x0000000407157c20 */ /* 0x000fe20008400000 */
[----:B------:R-:W-:Y:S01]  /*4040*/  IMAD.IADD R3, R3, 0x1, R5 ;  /* 0x0000000103037824 */ /* 0x000fe200078e0205 */
[----:B------:R-:W-:Y:S01]  /*4050*/  ULDC UR4, c[0x0][0x618] ;  /* 0x0001860000047ab9 */ /* 0x000fe20000000800 */
[----:B------:R-:W-:-:S03]  /*4060*/  ULDC UR5, c[0x0][0x648] ;  /* 0x0001920000057ab9 */ /* 0x000fc60000000800 */
[----:B------:R-:W3:Y:S01]  /*4070*/  F2I.U32.TRUNC.NTZ R21, R21 ;  /* 0x0000001500157305 */ /* 0x000ee2000020f000 */
[----:B-1----:R-:W-:-:S04]  /*4080*/  IMAD.MOV R7, RZ, RZ, -R4 ;  /* 0x000000ffff077224 */ /* 0x002fc800078e0a04 */
[----:B--2---:R-:W-:Y:S01]  /*4090*/  IMAD R7, R20, R7, R15 ;  /* 0x0000000714077224 */ /* 0x004fe200078e020f */
[--C-:B------:R-:W-:Y:S02]  /*40a0*/  SHF.R.U64 R15, R2, UR4, R3.reuse ;  /* 0x00000004020f7c19 */ /* 0x100fe40008001203 */
[----:B------:R-:W-:Y:S01]  /*40b0*/  SHF.R.U32.HI R2, RZ, UR4, R3 ;  /* 0x00000004ff027c19 */ /* 0x000fe20008011603 */
[----:B------:R-:W-:Y:S01]  /*40c0*/  ULDC UR4, c[0x0][0x608] ;  /* 0x0001820000047ab9 */ /* 0x000fe20000000800 */
[----:B---3--:R-:W-:Y:S02]  /*40d0*/  IMAD.MOV R4, RZ, RZ, -R21 ;  /* 0x000000ffff047224 */ /* 0x008fe400078e0a15 */
[--C-:B------:R-:W-:Y:S02]  /*40e0*/  SHF.R.U64 R20, R15, UR4, R2.reuse ;  /* 0x000000040f147c19 */ /* 0x100fe40008001202 */
[----:B------:R-:W-:Y:S01]  /*40f0*/  SHF.R.U32.HI R3, RZ, UR4, R2 ;  /* 0x00000004ff037c19 */ /* 0x000fe20008011602 */
[----:B------:R-:W-:Y:S01]  /*4100*/  ULDC UR4, c[0x0][0x658] ;  /* 0x0001960000047ab9 */ /* 0x000fe20000000800 */
[----:B0-----:R-:W-:-:S02]  /*4110*/  @P2 IMAD R7, R23, R4, R14 ;  /* 0x0000000417072224 */ /* 0x001fc400078e020e */
[--C-:B------:R-:W-:Y:S02]  /*4120*/  SHF.R.U64 R23, R20, UR4, R3.reuse ;  /* 0x0000000414177c19 */ /* 0x100fe40008001203 */
[----:B------:R-:W-:-:S03]  /*4130*/  SHF.R.U32.HI R21, RZ, UR4, R3 ;  /* 0x00000004ff157c19 */ /* 0x000fc60008011603 */
[----:B------:R-:W-:Y:S02]  /*4140*/  IMAD.MOV.U32 R2, RZ, RZ, R23 ;  /* 0x000000ffff027224 */ /* 0x000fe400078e0017 */
[----:B------:R-:W-:Y:S01]  /*4150*/  IMAD.MOV.U32 R3, RZ, RZ, R21 ;  /* 0x000000ffff037224 */ /* 0x000fe200078e0015 */
[----:B------:R-:W-:Y:S06]  /*4160*/  @!P0 BRA `(.L_x_71) ;  /* 0x0000000000288947 */ /* 0x000fec0003800000 */
[----:B------:R-:W-:Y:S02]  /*4170*/  ULDC UR4, c[0x0][0x64c] ;  /* 0x0001930000047ab9 */ /* 0x000fe40000000800 */
[----:B------:R-:W-:-:S05]  /*4180*/  IADD3 R3, P0, R23, UR4, RZ ;  /* 0x0000000417037c10 */ /* 0x000fca000ff1e0ff */
[----:B------:R-:W-:-:S04]  /*4190*/  IMAD.X R21, RZ, RZ, R21, P0 ;  /* 0x000000ffff157224 */ /* 0x000fc800000e0615 */
[----:B------:R-:W-:-:S04]  /*41a0*/  IMAD.WIDE.U32 R4, R21, UR6, RZ ;  /* 0x0000000615047c25 */ /* 0x000fc8000f8e00ff */
[----:B------:R-:W-:-:S04]  /*41b0*/  IMAD.WIDE.U32 R4, P0, R3, UR7, R4 ;  /* 0x0000000703047c25 */ /* 0x000fc8000f800004 */
[----:B------:R-:W-:-:S04]  /*41c0*/  IMAD.WIDE.U32 R2, R3, UR6, RZ ;  /* 0x0000000603027c25 */ /* 0x000fc8000f8e00ff */
[----:B------:R-:W-:Y:S01]  /*41d0*/  IMAD.MOV.U32 R2, RZ, RZ, R5 ;  /* 0x000000ffff027224 */ /* 0x000fe200078e0005 */
[----:B------:R-:W-:Y:S01]  /*41e0*/  IADD3 RZ, P1, R3, R4, RZ ;  /* 0x0000000403ff7210 */ /* 0x000fe20007f3e0ff */
[----:B------:R-:W-:-:S04]  /*41f0*/  IMAD.X R3, RZ, RZ, RZ, P0 ;  /* 0x000000ffff037224 */ /* 0x000fc800000e06ff */
[----:B------:R-:W-:-:S08]  /*4200*/  IMAD.WIDE.U32.X R2, R21, UR7, R2, P1 ;  /* 0x0000000715027c25 */ /* 0x000fd000088e0402 */
.L_x_71:
[----:B------:R-:W-:Y:S01]  /*4210*/  ULDC UR4, c[0x0][0x600] ;  /* 0x0001800000047ab9 */ /* 0x000fe20000000800 */
[----:B------:R-:W-:Y:S01]  /*4220*/  SHF.R.U64 R3, R2, UR5, R3 ;  /* 0x0000000502037c19 */ /* 0x000fe20008001203 */
[----:B------:R-:W-:Y:S01]  /*4230*/  UIADD3 UR5, UR4, -0x1, URZ ;  /* 0xffffffff04057890 */ /* 0x000fe2000fffe03f */
[----:B------:R-:W-:Y:S01]  /*4240*/  LOP3.LUT R20, R20, UR16, RZ, 0xc0, !PT ;  /* 0x0000001014147c12 */ /* 0x000fe2000f8ec0ff */
[----:B------:R-:W-:Y:S02]  /*4250*/  ULDC UR6, c[0x0][0x638] ;  /* 0x00018e0000067ab9 */ /* 0x000fe40000000800 */
[----:B------:R-:W-:Y:S02]  /*4260*/  IMAD.MOV R2, RZ, RZ, -R3 ;  /* 0x000000ffff027224 */ /* 0x000fe400078e0a03 */
[----:B------:R-:W-:Y:S01]  /*4270*/  LOP3.LUT R15, R15, UR5, RZ, 0xc0, !PT ;  /* 0x000000050f0f7c12 */ /* 0x000fe2000f8ec0ff */
[----:B------:R-:W-:Y:S01]  /*4280*/  IMAD R20, R3, UR17, R20 ;  /* 0x0000001103147c24 */ /* 0x000fe2000f8e0214 */
[----:B------:R-:W-:Y:S01]  /*4290*/  ULDC UR5, c[0x0][0x610] ;  /* 0x0001840000057ab9 */ /* 0x000fe20000000800 */
[----:B------:R-:W-:-:S02]  /*42a0*/  IMAD R2, R2, UR6, R23 ;  /* 0x0000000602027c24 */ /* 0x000fc4000f8e0217 */
[----:B------:R-:W-:Y:S02]  /*42b0*/  IMAD R7, R20, UR5, R7 ;  /* 0x0000000514077c24 */ /* 0x000fe4000f8e0207 */
[----:B------:R-:W-:Y:S02]  /*42c0*/  IMAD R4, R2, UR4, R15 ;  /* 0x0000000402047c24 */ /* 0x000fe4000f8e020f */
[----:B------:R-:W-:-:S03]  /*42d0*/  IMAD.MOV.U32 R3, RZ, RZ, 0x1 ;  /* 0x00000001ff037424 */ /* 0x000fc600078e00ff */
[----:B------:R-:W-:Y:S02]  /*42e0*/  SEL R20, R4, R7, !P2 ;  /* 0x0000000704147207 */ /* 0x000fe40005000000 */
[----:B------:R-:W-:Y:S02]  /*42f0*/  PRMT R2, R3, 0x7610, R2 ;  /* 0x0000761003027816 */ /* 0x000fe40000000002 */
[----:B------:R-:W-:-:S07]  /*4300*/  SEL R7, R7, R4, !P2 ;  /* 0x0000000407077207 */ /* 0x000fce0005000000 */
.L_x_69:
[----:B------:R-:W-:Y:S05]  /*4310*/  BSYNC B1 ;  /* 0x0000000000017941 */ /* 0x000fea0003800000 */
.L_x_68:
[----:B------:R-:W-:-:S13]  /*4320*/  LOP3.LUT P0, RZ, R2, 0xff, RZ, 0xc0, !PT ;  /* 0x000000ff02ff7812 */ /* 0x000fda000780c0ff */
[----:B------:R-:W-:Y:S05]  /*4330*/  @P0 BRA `(.L_x_72) ;  /* 0xfffffff400400947 */ /* 0x000fea000383ffff */
[----:B------:R-:W-:Y:S05]  /*4340*/  BSYNC B0 ;  /* 0x0000000000007941 */ /* 0x000fea0003800000 */
.L_x_61:
[----:B------:R-:W-:-:S03]  /*4350*/  UMOV UR4, 0xffffffff ;  /* 0xffffffff00047882 */ /* 0x000fc60000000000 */
[----:B------:R-:W-:Y:S05]  /*4360*/  BRA.DIV UR4, `(.L_x_73) ;  /* 0x0000000a04347947 */ /* 0x000fea000b800000 */
[----:B------:R-:W-:-:S13]  /*4370*/  ELECT P6, URZ, PT ;  /* 0x00000000003f782f */ /* 0x000fda00038c0000 */
.L_x_95:
[----:B------:R-:W-:Y:S04]  /*4380*/  BSSY B0, `(.L_x_74) ;  /* 0x0000073000007945 */ /* 0x000fe80003800000 */
[----:B------:R-:W-:Y:S05]  /*4390*/  @!P6 BRA `(.L_x_75) ;  /* 0x0000000400c4e947 */ /* 0x000fea0003800000 */
[----:B------:R-:W-:-:S04]  /*43a0*/  LOP3.LUT R17, R17, 0x2, RZ, 0xfc, !PT ;  /* 0x0000000211117812 */ /* 0x000fc800078efcff */
[----:B------:R-:W-:-:S13]  /*43b0*/  ISETP.NE.AND P0, PT, R17, 0x3, PT ;  /* 0x000000031100780c */ /* 0x000fda0003f05270 */
[----:B------:R-:W-:Y:S05]  /*43c0*/  @!P0 BRA `(.L_x_76) ;  /* 0x0000000000048947 */ /* 0x000fea0003800000 */
[----:B------:R-:W-:Y:S01]  /*43d0*/  BPT.TRAP 0x1 ;  /* 0x000000040000795c */ /* 0x000fe20000300000 */
.L_x_76:
[----:B------:R-:W0:Y:S01]  /*43e0*/  S2R R3, SR_CgaCtaId ;  /* 0x0000000000037919 */ /* 0x000e220000008800 */
[----:B------:R-:W-:-:S04]  /*43f0*/  MOV R2, 0x400 ;  /* 0x0000040000027802 */ /* 0x000fc80000000f00 */
[----:B0-----:R-:W-:Y:S02]  /*4400*/  LEA R3, R3, R2, 0x18 ;  /* 0x0000000203037211 */ /* 0x001fe400078ec0ff */
[----:B------:R-:W-:-:S03]  /*4410*/  SHF.L.U32 R2, R0, 0x1f, RZ ;  /* 0x0000001f00027819 */ /* 0x000fc600000006ff */
[----:B------:R-:W-:-:S04]  /*4420*/  VIADD R3, R3, 0x60 ;  /* 0x0000006003037836 */ /* 0x000fc80000000000 */
[C---:B------:R-:W-:Y:S02]  /*4430*/  IMAD R7, R8.reuse, 0x8, R3 ;  /* 0x0000000808077824 */ /* 0x040fe400078e0203 */
[----:B------:R-:W-:Y:S02]  /*4440*/  VIADD R8, R8, 0x1 ;  /* 0x0000000108087836 */ /* 0x000fe40000000000 */
[----:B------:R-:W0:Y:S03]  /*4450*/  SYNCS.PHASECHK.TRANS64.TRYWAIT P0, [R7+URZ], R2 ;  /* 0x00000002070075a7 */ /* 0x000e26000800017f */
[----:B------:R-:W-:-:S04]  /*4460*/  ISETP.NE.AND P1, PT, R8, 0xc, PT ;  /* 0x0000000c0800780c */ /* 0x000fc80003f25270 */
[----:B------:R-:W-:Y:S02]  /*4470*/  SEL R5, RZ, 0x1, P1 ;  /* 0x00000001ff057807 */ /* 0x000fe40000800000 */
[----:B------:R-:W-:Y:S02]  /*4480*/  SEL R8, R8, RZ, P1 ;  /* 0x000000ff08087207 */ /* 0x000fe40000800000 */
[----:B------:R-:W-:-:S03]  /*4490*/  LOP3.LUT R5, R0, R5, RZ, 0x3c, !PT ;  /* 0x0000000500057212 */ /* 0x000fc600078e3cff */
[----:B------:R-:W-:Y:S01]  /*44a0*/  IMAD R9, R8, 0x8, R3 ;  /* 0x0000000808097824 */ /* 0x000fe200078e0203 */
[----:B------:R-:W-:Y:S01]  /*44b0*/  SHF.L.U32 R4, R5, 0x1f, RZ ;  /* 0x0000001f05047819 */ /* 0x000fe200000006ff */
[----:B0-----:R-:W-:Y:S06]  /*44c0*/  @!P0 BRA `(.L_x_77) ;  /* 0x0000000400fc8947 */ /* 0x001fec0003800000 */
.L_x_96:
[----:B------:R-:W1:Y:S01]  /*44d0*/  SYNCS.PHASECHK.TRANS64.TRYWAIT P0, [R9+URZ], R4 ;  /* 0x00000004090075a7 */ /* 0x000e62000800017f */
[----:B------:R-:W-:-:S05]  /*44e0*/  VIADD R0, R8, 0x1 ;  /* 0x0000000108007836 */ /* 0x000fca0000000000 */
[----:B------:R-:W-:-:S04]  /*44f0*/  ISETP.NE.AND P1, PT, R0, 0xc, PT ;  /* 0x0000000c0000780c */ /* 0x000fc80003f25270 */
[----:B0-----:R-:W-:Y:S02]  /*4500*/  SEL R2, RZ, 0x1, P1 ;  /* 0x00000001ff027807 */ /* 0x001fe40000800000 */
[----:B------:R-:W-:Y:S02]  /*4510*/  SEL R0, R0, RZ, P1 ;  /* 0x000000ff00007207 */ /* 0x000fe40000800000 */
[----:B------:R-:W-:-:S03]  /*4520*/  LOP3.LUT R7, R5, R2, RZ, 0x3c, !PT ;  /* 0x0000000205077212 */ /* 0x000fc600078e3cff */
[----:B------:R-:W-:Y:S01]  /*4530*/  IMAD R6, R0, 0x8, R3 ;  /* 0x0000000800067824 */ /* 0x000fe200078e0203 */
[----:B------:R-:W-:Y:S01]  /*4540*/  SHF.L.U32 R5, R7, 0x1f, RZ ;  /* 0x0000001f07057819 */ /* 0x000fe200000006ff */
[----:B-1----:R-:W-:Y:S06]  /*4550*/  @!P0 BRA `(.L_x_78) ;  /* 0x0000000400ec8947 */ /* 0x002fec0003800000 */
.L_x_97:
[----:B------:R-:W1:Y:S01]  /*4560*/  SYNCS.PHASECHK.TRANS64.TRYWAIT P0, [R6+URZ], R5 ;  /* 0x00000005060075a7 */ /* 0x000e62000800017f */
[----:B------:R-:W-:-:S05]  /*4570*/  VIADD R0, R0, 0x1 ;  /* 0x0000000100007836 */ /* 0x000fca0000000000 */
[----:B------:R-:W-:-:S04]  /*4580*/  ISETP.NE.AND P1, PT, R0, 0xc, PT ;  /* 0x0000000c0000780c */ /* 0x000fc80003f25270 */
[----:B------:R-:W-:Y:S02]  /*4590*/  SEL R2, RZ, 0x1, P1 ;  /* 0x00000001ff027807 */ /* 0x000fe40000800000 */
[----:B------:R-:W-:Y:S02]  /*45a0*/  SEL R0, R0, RZ, P1 ;  /* 0x000000ff00007207 */ /* 0x000fe40000800000 */
[----:B------:R-:W-:-:S03]  /*45b0*/  LOP3.LUT R7, R7, R2, RZ, 0x3c, !PT ;  /* 0x0000000207077212 */ /* 0x000fc600078e3cff */
[----:B0-----:R-:W-:Y:S01]  /*45c0*/  IMAD R9, R0, 0x8, R3 ;  /* 0x0000000800097824 */ /* 0x001fe200078e0203 */
[----:B------:R-:W-:Y:S01]  /*45d0*/  SHF.L.U32 R4, R7, 0x1f, RZ ;  /* 0x0000001f07047819 */ /* 0x000fe200000006ff */
[----:B-1----:R-:W-:Y:S06]  /*45e0*/  @!P0 BRA `(.L_x_79) ;  /* 0x0000000400dc8947 */ /* 0x002fec0003800000 */
.L_x_98:
        /* <DEDUP_REMOVED lines=9> */
.L_x_99:
        /* <DEDUP_REMOVED lines=9> */
.L_x_100:
        /* <DEDUP_REMOVED lines=9> */
.L_x_101:
        /* <DEDUP_REMOVED lines=9> */
.L_x_102:
        /* <DEDUP_REMOVED lines=9> */
.L_x_103:
        /* <DEDUP_REMOVED lines=9> */
.L_x_104:
        /* <DEDUP_REMOVED lines=9> */
.L_x_105:
[----:B------:R-:W1:Y:S01]  /*49e0*/  SYNCS.PHASECHK.TRANS64.TRYWAIT P0, [R6+URZ], R5 ;  /* 0x00000005060075a7 */ /* 0x000e62000800017f */
[----:B------:R-:W-:-:S05]  /*49f0*/  VIADD R0, R0, 0x1 ;  /* 0x0000000100007836 */ /* 0x000fca0000000000 */
[----:B------:R-:W-:-:S04]  /*4a00*/  ISETP.NE.AND P1, PT, R0, 0xc, PT ;  /* 0x0000000c0000780c */ /* 0x000fc80003f25270 */
[----:B------:R-:W-:Y:S02]  /*4a10*/  SEL R2, RZ, 0x1, P1 ;  /* 0x00000001ff027807 */ /* 0x000fe40000800000 */
[----:B------:R-:W-:Y:S02]  /*4a20*/  SEL R0, R0, RZ, P1 ;  /* 0x000000ff00007207 */ /* 0x000fe40000800000 */
[----:B------:R-:W-:Y:S01]  /*4a30*/  LOP3.LUT R2, R7, R2, RZ, 0x3c, !PT ;  /* 0x0000000207027212 */ /* 0x000fe200078e3cff */
[----:B-1----:R-:W-:Y:S06]  /*4a40*/  @!P0 BRA `(.L_x_87) ;  /* 0x0000000400648947 */ /* 0x002fec0003800000 */
.L_x_106:
[----:B------:R-:W-:Y:S01]  /*4a50*/  IMAD R3, R0, 0x8, R3 ;  /* 0x0000000800037824 */ /* 0x000fe200078e0203 */
[----:B------:R-:W-:-:S07]  /*4a60*/  SHF.L.U32 R0, R2, 0x1f, RZ ;  /* 0x0000001f02007819 */ /* 0x000fce00000006ff */
.L_x_88:
[----:B--2---:R2:W3:Y:S02]  /*4a70*/  SYNCS.PHASECHK.TRANS64.TRYWAIT P0, [R3+URZ], R0 ;  /* 0x00000000030075a7 */ /* 0x0044e4000800017f */
[----:B---3--:R-:W-:Y:S05]  /*4a80*/  @!P0 NANOSLEEP.SYNCS 0x989680 ;  /* 0x009896800000895d */ /* 0x008fea0003900000 */
[----:B------:R-:W3:Y:S02]  /*4a90*/  @!P0 SYNCS.PHASECHK.TRANS64 P0, [R3+URZ], R0 ;  /* 0x00000000030085a7 */ /* 0x000ee4000800007f */
[----:B---3--:R-:W-:Y:S05]  /*4aa0*/  @!P0 BRA `(.L_x_88) ;  /* 0xfffffffc00f08947 */ /* 0x008fea000383ffff */
.L_x_75:
[----:B------:R-:W-:Y:S05]  /*4ab0*/  BSYNC B0 ;  /* 0x0000000000007941 */ /* 0x000fea0003800000 */
.L_x_74:
[----:B------:R-:W-:Y:S05]  /*4ac0*/  EXIT ;  /* 0x000000000000794d */ /* 0x000fea0003800000 */
.L_x_22:
[----:B-1----:R1:W3:Y:S02]  /*4ad0*/  SYNCS.PHASECHK.TRANS64.TRYWAIT P1, [R3+URZ], R0 ;  /* 0x00000000030075a7 */ /* 0x0022e4000802017f */
[----:B---3--:R-:W-:Y:S05]  /*4ae0*/  @!P1 NANOSLEEP.SYNCS 0x989680 ;  /* 0x009896800000995d */ /* 0x008fea0003900000 */
[----:B------:R-:W3:Y:S02]  /*4af0*/  @!P1 SYNCS.PHASECHK.TRANS64 P1, [R3+URZ], R0 ;  /* 0x00000000030095a7 */ /* 0x000ee4000802007f */
[----:B---3--:R-:W-:Y:S05]  /*4b00*/  @!P1 BRA `(.L_x_22) ;  /* 0xfffffffc00f09947 */ /* 0x008fea000383ffff */
[----:B------:R-:W-:Y:S05]  /*4b10*/  BRA `(.L_x_21) ;  /* 0xffffffc800c87947 */ /* 0x000fea000383ffff */
.L_x_27:
[----:B-1----:R1:W3:Y:S02]  /*4b20*/  SYNCS.PHASECHK.TRANS64.TRYWAIT P1, [R4+URZ], R3 ;  /* 0x00000003040075a7 */ /* 0x0022e4000802017f */
[----:B---3--:R-:W-:Y:S05]  /*4b30*/  @!P1 NANOSLEEP.SYNCS 0x989680 ;  /* 0x009896800000995d */ /* 0x008fea0003900000 */
[----:B------:R-:W3:Y:S02]  /*4b40*/  @!P1 SYNCS.PHASECHK.TRANS64 P1, [R4+URZ], R3 ;  /* 0x00000003040095a7 */ /* 0x000ee4000802007f */
[----:B---3--:R-:W-:Y:S05]  /*4b50*/  @!P1 BRA `(.L_x_27) ;  /* 0xfffffffc00f09947 */ /* 0x008fea000383ffff */
[----:B------:R-:W-:Y:S05]  /*4b60*/  BRA `(.L_x_26) ;  /* 0xffffffcc00b87947 */ /* 0x000fea000383ffff */
.L_x_62:
[----:B------:R-:W-:Y:S01]  /*4b70*/  BSSY B1, `(.L_x_89) ;  /* 0x0000006000017945 */ /* 0x000fe20003800000 */
[----:B------:R-:W-:-:S07]  /*4b80*/  IMAD.MOV.U32 R15, RZ, RZ, -0x1 ;  /* 0xffffffffff0f7424 */ /* 0x000fce00078e00ff */
[----:B------:R-:W-:Y:S05]  /*4b90*/  WARPSYNC.COLLECTIVE R15, `(.L_x_90) ;  /* 0x000000000f0c7348 */ /* 0x000fea0003c00000 */
[----:B------:R-:W-:Y:S02]  /*4ba0*/  ELECT P6, UR62, PT ;  /* 0x00000000003e782f */ /* 0x000fe400038c0000 */
[----:B------:R-:W-:Y:S01]  /*4bb0*/  MOV R14, UR62 ;  /* 0x0000003e000e7c02 */ /* 0x000fe20008000f00 */
[----:B------:R-:W-:Y:S10]  /*4bc0*/  ENDCOLLECTIVE ;  /* 0x000000000000791b */ /* 0x000ff40003800000 */
.L_x_90:
[----:B------:R-:W-:Y:S05]  /*4bd0*/  BSYNC B1 ;  /* 0x0000000000017941 */ /* 0x000fea0003800000 */
.L_x_89:
[----:B------:R-:W-:Y:S05]  /*4be0*/  BRA `(.L_x_91) ;  /* 0xffffffec00207947 */ /* 0x000fea000383ffff */
.L_x_65:
[----:B-1----:R1:W2:Y:S02]  /*4bf0*/  SYNCS.PHASECHK.TRANS64.TRYWAIT P0, [R15+URZ+0x60], R4 ;  /* 0x000060040f0075a7 */ /* 0x0022a4000800017f */
[----:B--2---:R-:W-:Y:S05]  /*4c00*/  @!P0 NANOSLEEP.SYNCS 0x989680 ;  /* 0x009896800000895d */ /* 0x004fea0003900000 */
[----:B------:R-:W2:Y:S02]  /*4c10*/  @!P0 SYNCS.PHASECHK.TRANS64 P0, [R15+URZ+0x60], R4 ;  /* 0x000060040f0085a7 */ /* 0x000ea4000800007f */
[----:B--2---:R-:W-:Y:S05]  /*4c20*/  @!P0 BRA `(.L_x_65) ;  /* 0xfffffffc00f08947 */ /* 0x004fea000383ffff */
[----:B------:R-:W-:Y:S05]  /*4c30*/  BRA `(.L_x_92) ;  /* 0xffffffec00587947 */ /* 0x000fea000383ffff */
.L_x_73:
[----:B------:R-:W-:Y:S01]  /*4c40*/  BSSY B0, `(.L_x_93) ;  /* 0x0000006000007945 */ /* 0x000fe20003800000 */
[----:B------:R-:W-:-:S07]  /*4c50*/  IMAD.MOV.U32 R15, RZ, RZ, -0x1 ;  /* 0xffffffffff0f7424 */ /* 0x000fce00078e00ff */
[----:B------:R-:W-:Y:S05]  /*4c60*/  WARPSYNC.COLLECTIVE R15, `(.L_x_94) ;  /* 0x000000000f0c7348 */ /* 0x000fea0003c00000 */
[----:B------:R-:W-:Y:S02]  /*4c70*/  ELECT P6, UR62, PT ;  /* 0x00000000003e782f */ /* 0x000fe400038c0000 */
[----:B------:R-:W-:Y:S01]  /*4c80*/  MOV R14, UR62 ;  /* 0x0000003e000e7c02 */ /* 0x000fe20008000f00 */
[----:B------:R-:W-:Y:S10]  /*4c90*/  ENDCOLLECTIVE ;  /* 0x000000000000791b */ /* 0x000ff40003800000 */
.L_x_94:
[----:B------:R-:W-:Y:S05]  /*4ca0*/  BSYNC B0 ;  /* 0x0000000000007941 */ /* 0x000fea0003800000 */
.L_x_93:
[----:B------:R-:W-:Y:S05]  /*4cb0*/  BRA `(.L_x_95) ;  /* 0xfffffff400b07947 */ /* 0x000fea000383ffff */
.L_x_77:
[----:B0-----:R0:W1:Y:S02]  /*4cc0*/  SYNCS.PHASECHK.TRANS64.TRYWAIT P0, [R7+URZ], R2 ;  /* 0x00000002070075a7 */ /* 0x001064000800017f */
[----:B-1----:R-:W-:Y:S05]  /*4cd0*/  @!P0 NANOSLEEP.SYNCS 0x989680 ;  /* 0x009896800000895d */ /* 0x002fea0003900000 */
[----:B------:R-:W1:Y:S02]  /*4ce0*/  @!P0 SYNCS.PHASECHK.TRANS64 P0, [R7+URZ], R2 ;  /* 0x00000002070085a7 */ /* 0x000e64000800007f */
[----:B-1----:R-:W-:Y:S05]  /*4cf0*/  @!P0 BRA `(.L_x_77) ;  /* 0xfffffffc00f08947 */ /* 0x002fea000383ffff */
[----:B------:R-:W-:Y:S05]  /*4d00*/  BRA `(.L_x_96) ;  /* 0xfffffff400f07947 */ /* 0x000fea000383ffff */
.L_x_78:
[----:B0-----:R0:W1:Y:S02]  /*4d10*/  SYNCS.PHASECHK.TRANS64.TRYWAIT P0, [R9+URZ], R4 ;  /* 0x00000004090075a7 */ /* 0x001064000800017f */
[----:B-1----:R-:W-:Y:S05]  /*4d20*/  @!P0 NANOSLEEP.SYNCS 0x989680 ;  /* 0x009896800000895d */ /* 0x002fea0003900000 */
[----:B------:R-:W1:Y:S02]  /*4d30*/  @!P0 SYNCS.PHASECHK.TRANS64 P0, [R9+URZ], R4 ;  /* 0x00000004090085a7 */ /* 0x000e64000800007f */
[----:B-1----:R-:W-:Y:S05]  /*4d40*/  @!P0 BRA `(.L_x_78) ;  /* 0xfffffffc00f08947 */ /* 0x002fea000383ffff */
[----:B------:R-:W-:Y:S05]  /*4d50*/  BRA `(.L_x_97) ;  /* 0xfffffff800007947 */ /* 0x000fea000383ffff */
.L_x_79:
[----:B0-----:R0:W1:Y:S02]  /*4d60*/  SYNCS.PHASECHK.TRANS64.TRYWAIT P0, [R6+URZ], R5 ;  /* 0x00000005060075a7 */ /* 0x001064000800017f */
[----:B-1----:R-:W-:Y:S05]  /*4d70*/  @!P0 NANOSLEEP.SYNCS 0x989680 ;  /* 0x009896800000895d */ /* 0x002fea0003900000 */
[----:B------:R-:W1:Y:S02]  /*4d80*/  @!P0 SYNCS.PHASECHK.TRANS64 P0, [R6+URZ], R5 ;  /* 0x00000005060085a7 */ /* 0x000e64000800007f */
[----:B-1----:R-:W-:Y:S05]  /*4d90*/  @!P0 BRA `(.L_x_79) ;  /* 0xfffffffc00f08947 */ /* 0x002fea000383ffff */
[----:B------:R-:W-:Y:S05]  /*4da0*/  BRA `(.L_x_98) ;  /* 0xfffffff800107947 */ /* 0x000fea000383ffff */
.L_x_80:
[----:B0-----:R0:W1:Y:S02]  /*4db0*/  SYNCS.PHASECHK.TRANS64.TRYWAIT P0, [R9+URZ], R4 ;  /* 0x00000004090075a7 */ /* 0x001064000800017f */
[----:B-1----:R-:W-:Y:S05]  /*4dc0*/  @!P0 NANOSLEEP.SYNCS 0x989680 ;  /* 0x009896800000895d */ /* 0x002fea0003900000 */
[----:B------:R-:W1:Y:S02]  /*4dd0*/  @!P0 SYNCS.PHASECHK.TRANS64 P0, [R9+URZ], R4 ;  /* 0x00000004090085a7 */ /* 0x000e64000800007f */
[----:B-1----:R-:W-:Y:S05]  /*4de0*/  @!P0 BRA `(.L_x_80) ;  /* 0xfffffffc00f08947 */ /* 0x002fea000383ffff */
[----:B------:R-:W-:Y:S05]  /*4df0*/  BRA `(.L_x_99) ;  /* 0xfffffff800207947 */ /* 0x000fea000383ffff */
.L_x_81:
[----:B0-----:R0:W1:Y:S02]  /*4e00*/  SYNCS.PHASECHK.TRANS64.TRYWAIT P0, [R6+URZ], R5 ;  /* 0x00000005060075a7 */ /* 0x001064000800017f */
[----:B-1----:R-:W-:Y:S05]  /*4e10*/  @!P0 NANOSLEEP.SYNCS 0x989680 ;  /* 0x009896800000895d */ /* 0x002fea0003900000 */
[----:B------:R-:W1:Y:S02]  /*4e20*/  @!P0 SYNCS.PHASECHK.TRANS64 P0, [R6+URZ], R5 ;  /* 0x00000005060085a7 */ /* 0x000e64000800007f */
[----:B-1----:R-:W-:Y:S05]  /*4e30*/  @!P0 BRA `(.L_x_81) ;  /* 0xfffffffc00f08947 */ /* 0x002fea000383ffff */
[----:B------:R-:W-:Y:S05]  /*4e40*/  BRA `(.L_x_100) ;  /* 0xfffffff800307947 */ /* 0x000fea000383ffff */
.L_x_82:
[----:B0-----:R0:W1:Y:S02]  /*4e50*/  SYNCS.PHASECHK.TRANS64.TRYWAIT P0, [R9+URZ], R4 ;  /* 0x00000004090075a7 */ /* 0x001064000800017f */
[----:B-1----:R-:W-:Y:S05]  /*4e60*/  @!P0 NANOSLEEP.SYNCS 0x989680 ;  /* 0x009896800000895d */ /* 0x002fea0003900000 */
[----:B------:R-:W1:Y:S02]  /*4e70*/  @!P0 SYNCS.PHASECHK.TRANS64 P0, [R9+URZ], R4 ;  /* 0x00000004090085a7 */ /* 0x000e64000800007f */
[----:B-1----:R-:W-:Y:S05]  /*4e80*/  @!P0 BRA `(.L_x_82) ;  /* 0xfffffffc00f08947 */ /* 0x002fea000383ffff */
[----:B------:R-:W-:Y:S05]  /*4e90*/  BRA `(.L_x_101) ;  /* 0xfffffff800407947 */ /* 0x000fea000383ffff */
.L_x_83:
[----:B0-----:R0:W1:Y:S02]  /*4ea0*/  SYNCS.PHASECHK.TRANS64.TRYWAIT P0, [R6+URZ], R5 ;  /* 0x00000005060075a7 */ /* 0x001064000800017f */
[----:B-1----:R-:W-:Y:S05]  /*4eb0*/  @!P0 NANOSLEEP.SYNCS 0x989680 ;  /* 0x009896800000895d */ /* 0x002fea0003900000 */
[----:B------:R-:W1:Y:S02]  /*4ec0*/  @!P0 SYNCS.PHASECHK.TRANS64 P0, [R6+URZ], R5 ;  /* 0x00000005060085a7 */ /* 0x000e64000800007f */
[----:B-1----:R-:W-:Y:S05]  /*4ed0*/  @!P0 BRA `(.L_x_83) ;  /* 0xfffffffc00f08947 */ /* 0x002fea000383ffff */
[----:B------:R-:W-:Y:S05]  /*4ee0*/  BRA `(.L_x_102) ;  /* 0xfffffff800507947 */ /* 0x000fea000383ffff */
.L_x_84:
[----:B0-----:R0:W1:Y:S02]  /*4ef0*/  SYNCS.PHASECHK.TRANS64.TRYWAIT P0, [R9+URZ], R4 ;  /* 0x00000004090075a7 */ /* 0x001064000800017f */
[----:B-1----:R-:W-:Y:S05]  /*4f00*/  @!P0 NANOSLEEP.SYNCS 0x989680 ;  /* 0x009896800000895d */ /* 0x002fea0003900000 */
[----:B------:R-:W1:Y:S02]  /*4f10*/  @!P0 SYNCS.PHASECHK.TRANS64 P0, [R9+URZ], R4 ;  /* 0x00000004090085a7 */ /* 0x000e64000800007f */
[----:B-1----:R-:W-:Y:S05]  /*4f20*/  @!P0 BRA `(.L_x_84) ;  /* 0xfffffffc00f08947 */ /* 0x002fea000383ffff */
[----:B------:R-:W-:Y:S05]  /*4f30*/  BRA `(.L_x_103) ;  /* 0xfffffff800607947 */ /* 0x000fea000383ffff */
.L_x_85:
[----:B0-----:R0:W1:Y:S02]  /*4f40*/  SYNCS.PHASECHK.TRANS64.TRYWAIT P0, [R6+URZ], R5 ;  /* 0x00000005060075a7 */ /* 0x001064000800017f */
[----:B-1----:R-:W-:Y:S05]  /*4f50*/  @!P0 NANOSLEEP.SYNCS 0x989680 ;  /* 0x009896800000895d */ /* 0x002fea0003900000 */
[----:B------:R-:W1:Y:S02]  /*4f60*/  @!P0 SYNCS.PHASECHK.TRANS64 P0, [R6+URZ], R5 ;  /* 0x00000005060085a7 */ /* 0x000e64000800007f */
[----:B-1----:R-:W-:Y:S05]  /*4f70*/  @!P0 BRA `(.L_x_85) ;  /* 0xfffffffc00f08947 */ /* 0x002fea000383ffff */
[----:B------:R-:W-:Y:S05]  /*4f80*/  BRA `(.L_x_104) ;  /* 0xfffffff800707947 */ /* 0x000fea000383ffff */
.L_x_86:
[----:B0-----:R0:W1:Y:S02]  /*4f90*/  SYNCS.PHASECHK.TRANS64.TRYWAIT P0, [R9+URZ], R4 ;  /* 0x00000004090075a7 */ /* 0x001064000800017f */
[----:B-1----:R-:W-:Y:S05]  /*4fa0*/  @!P0 NANOSLEEP.SYNCS 0x989680 ;  /* 0x009896800000895d */ /* 0x002fea0003900000 */
[----:B------:R-:W1:Y:S02]  /*4fb0*/  @!P0 SYNCS.PHASECHK.TRANS64 P0, [R9+URZ], R4 ;  /* 0x00000004090085a7 */ /* 0x000e64000800007f */
[----:B-1----:R-:W-:Y:S05]  /*4fc0*/  @!P0 BRA `(.L_x_86) ;  /* 0xfffffffc00f08947 */ /* 0x002fea000383ffff */
[----:B------:R-:W-:Y:S05]  /*4fd0*/  BRA `(.L_x_105) ;  /* 0xfffffff800807947 */ /* 0x000fea000383ffff */
.L_x_87:
[----:B-1----:R1:W2:Y:S02]  /*4fe0*/  SYNCS.PHASECHK.TRANS64.TRYWAIT P0, [R6+URZ], R5 ;  /* 0x00000005060075a7 */ /* 0x0022a4000800017f */
[----:B--2---:R-:W-:Y:S05]  /*4ff0*/  @!P0 NANOSLEEP.SYNCS 0x989680 ;  /* 0x009896800000895d */ /* 0x004fea0003900000 */
[----:B------:R-:W2:Y:S02]  /*5000*/  @!P0 SYNCS.PHASECHK.TRANS64 P0, [R6+URZ], R5 ;  /* 0x00000005060085a7 */ /* 0x000ea4000800007f */
[----:B--2---:R-:W-:Y:S05]  /*5010*/  @!P0 BRA `(.L_x_87) ;  /* 0xfffffffc00f08947 */ /* 0x004fea000383ffff */
[----:B------:R-:W-:Y:S05]  /*5020*/  BRA `(.L_x_106) ;  /* 0xfffffff800887947 */ /* 0x000fea000383ffff */
.L_x_107:
[----:B------:R-:W-:-:S00]  /*5030*/  BRA `(.L_x_107) ;  /* 0xfffffffc00fc7947 */ /* 0x000fc0000383ffff */
[----:B------:R-:W-:-:S00]  /*5040*/  NOP ;  /* 0x0000000000007918 */ /* 0x000fc00000000000 */
        /* <DEDUP_REMOVED lines=11> */
.L_x_108:


//--------------------- .nv.global.init           --------------------------
	.section	.nv.global.init,"aw",@progbits
.nv.global.init:
	.type		$str$22,@object
	.size		$str$22,($str$23 - $str$22)
$str$22:
        /*0000*/ 	.byte	0x6b, 0x5f, 0x74, 0x69, 0x6c, 0x65, 0x5f, 0x63, 0x6f, 0x75, 0x6e, 0x74, 0x20, 0x3e, 0x3d, 0x20
        /*0010*/ 	.byte	0x31, 0x00
	.type		$str$23,@object
	.size		$str$23,(__unnamed_1 - $str$23)
$str$23:
        /*0012*/ 	.byte	0x2f, 0x74, 0x6d, 0x70, 0x2f, 0x63, 0x75, 0x74, 0x6c, 0x61, 0x73, 0x73, 0x5f, 0x73, 0x77, 0x65
        /*0022*/ 	.byte	0x65, 0x70, 0x5f, 0x73, 0x72, 0x63, 0x2f, 0x69, 0x6e, 0x63, 0x6c, 0x75, 0x64, 0x65, 0x2f, 0x63
        /*0032*/ 	.byte	0x75, 0x74, 0x6c, 0x61, 0x73, 0x73, 0x2f, 0x67, 0x65, 0x6d, 0x6d, 0x2f, 0x63, 0x6f, 0x6c, 0x6c
        /*0042*/ 	.byte	0x65, 0x63, 0x74, 0x69, 0x76, 0x65, 0x2f, 0x73, 0x6d, 0x39, 0x30, 0x5f, 0x6d, 0x6d, 0x61, 0x5f
        /*0052*/ 	.byte	0x74, 0x6d, 0x61, 0x5f, 0x67, 0x6d, 0x6d, 0x61, 0x5f, 0x73, 0x73, 0x5f, 0x77, 0x61, 0x72, 0x70
        /*0062*/ 	.byte	0x73, 0x70, 0x65, 0x63, 0x69, 0x61, 0x6c, 0x69, 0x7a, 0x65, 0x64, 0x2e, 0x68, 0x70, 0x70, 0x00
	.type		__unnamed_1,@object
	.size		__unnamed_1,(.L_0 - __unnamed_1)
__unnamed_1:
        /*0072*/ 	.byte	0x76, 0x6f, 0x69, 0x64, 0x20, 0x63, 0x75, 0x74, 0x6c, 0x61, 0x73, 0x73, 0x3a, 0x3a, 0x67, 0x65
        /* <DEDUP_REMOVED lines=172> */
        /*0b42*/ 	.byte	0x3a, 0x69, 0x64, 0x65, 0x6e, 0x74, 0x69, 0x74, 0x79, 0x5d, 0x00
.L_0:


//--------------------- .nv.shared._ZN7cutlass13device_kernelINS_4gemm6kernel13GemmUniversalIN4cute5tupleIJiiiiEEENS1_10collective13CollectiveMmaINS1_34MainloopSm90TmaGmmaWarpSpecializedILi12ENS5_IJNS4_1CILi2EEENSA_ILi1EEESC_EEENS1_35KernelTmaWarpSpecializedCooperativeEEENS5_IJNSA_ILi128EEENSA_ILi16EEESG_EEEaNS5_IJlSC_lEEEaSJ_NS4_8TiledMMAINS4_8MMA_AtomIJNS4_4SM904GMMA26MMA_64x16x32_S32S8S8_SS_TNEEEENS4_6LayoutISD_NS5_IJSC_NSA_ILi0EEESR_EEEEENS5_IJNS4_10UnderscoreESU_SU_EEEEENS4_13SM90_TMA_LOADENS4_14ComposedLayoutINS4_7SwizzleILi3ELi4ELi3EEENS4_18smem_ptr_flag_bitsILi8EEENSQ_INS5_IJNSA_ILi8EEESG_EEENS5_IJSG_SC_EEEEEEEvNS4_8identityENS4_23SM90_TMA_LOAD_MULTICASTES17_vS18_EENS_8epilogue10collective6detail29Sm90TmaWarpSpecializedAdapterINS1C_15DefaultEpilogueIaSJ_SJ_NS1B_6thread17LinearCombinationIaLi1EiiLNS1G_9ScaleType4KindE0ELNS_15FloatRoundStyleE2EaEENS1_15EpilogueDefaultEEEEEvvEEEEvNT_6ParamsE --------------------------
	.section	.nv.shared._ZN7cutlass13device_kernelINS_4gemm6kernel13GemmUniversalIN4cute5tupleIJiiiiEEENS1_10collective13CollectiveMmaINS1_34MainloopSm90TmaGmmaWarpSpecializedILi12ENS5_IJNS4_1CILi2EEENSA_ILi1EEESC_EEENS1_35KernelTmaWarpSpecializedCooperativeEEENS5_IJNSA_ILi128EEENSA_ILi16EEESG_EEEaNS5_IJlSC_lEEEaSJ_NS4_8TiledMMAINS4_8MMA_AtomIJNS4_4SM904GMMA26MMA_64x16x32_S32S8S8_SS_TNEEEENS4_6LayoutISD_NS5_IJSC_NSA_ILi0EEESR_EEEEENS5_IJNS4_10UnderscoreESU_SU_EEEEENS4_13SM90_TMA_LOADENS4_14ComposedLayoutINS4_7SwizzleILi3ELi4ELi3EEENS4_18smem_ptr_flag_bitsILi8EEENSQ_INS5_IJNSA_ILi8EEESG_EEENS5_IJSG_SC_EEEEEEEvNS4_8identityENS4_23SM90_TMA_LOAD_MULTICASTES17_vS18_EENS_8epilogue10collective6detail29Sm90TmaWarpSpecializedAdapterINS1C_15DefaultEpilogueIaSJ_SJ_NS1B_6thread17LinearCombinationIaLi1EiiLNS1G_9ScaleType4KindE0ELNS_15FloatRoundStyleE2EaEENS1_15EpilogueDefaultEEEEEvvEEEEvNT_6ParamsE,"aw",@nobits
	.sectionflags	@""
	.align	16
	.zero		1024


//--------------------- .nv.shared.reserved.0     --------------------------
	.section	.nv.shared.reserved.0,"aw",@nobits
	.weak		__nv_reservedSMEM_offset_0_alias
	.size		__nv_reservedSMEM_offset_0_alias, 0, 0
	.other		__nv_reservedSMEM_offset_0_alias,@"STO_CUDA_RESERVED_SHARED STV_DEFAULT"
__nv_reservedSMEM_offset_0_alias:
	.zero		0


//--------------------- .nv.global                --------------------------
	.section	.nv.global,"aw",@nobits
.nv.global:
	.type		_ZN39_INTERNAL_9d5ac1b0_4_k_cu_7dba5864_89904cute1_E,@object
	.size		_ZN39_INTERNAL_9d5ac1b0_4_k_cu_7dba5864_89904cute1_E,(_ZN39_INTERNAL_9d5ac1b0_4_k_cu_7dba5864_89904cuda3std3__45__cpo6cbeginE - _ZN39_INTERNAL_9d5ac1b0_4_k_cu_7dba5864_89904cute1_E)
_ZN39_INTERNAL_9d5ac1b0_4_k_cu_7dba5864_89904cute1_E:
	.zero		1
	.type		_ZN39_INTERNAL_9d5ac1b0_4_k_cu_7dba5864_89904cuda3std3__45__cpo6cbeginE,@object
	.size		_ZN39_INTERNAL_9d5ac1b0_4_k_cu_7dba5864_89904cuda3std3__45__cpo6cbeginE,(_ZN39_INTERNAL_9d5ac1b0_4_k_cu_7dba5864_89904cuda3std3__48in_placeE - _ZN39_INTERNAL_9d5ac1b0_4_k_cu_7dba5864_89904cuda3std3__45__cpo6cbeginE)
_ZN39_INTERNAL_9d5ac1b0_4_k_cu_7dba5864_89904cuda3std3__45__cpo6cbeginE:
	.zero		1
	.type		_ZN39_INTERNAL_9d5ac1b0_4_k_cu_7dba5864_89904cuda3std3__48in_placeE,@object
	.size		_ZN39_INTERNAL_9d5ac1b0_4_k_cu_7dba5864_89904cuda3std3__48in_placeE,(_ZN39_INTERNAL_9d5ac1b0_4_k_cu_7dba5864_89904cuda3std6ranges3__45__cpo9iter_moveE - _ZN39_INTERNAL_9d5ac1b0_4_k_cu_7dba5864_89904cuda3std3__48in_placeE)
_ZN39_INTERNAL_9d5ac1b0_4_k_cu_7dba5864_89904cuda3std3__48in_placeE:
	.zero		1
	.type		_ZN39_INTERNAL_9d5ac1b0_4_k_cu_7dba5864_89904cuda3std6ranges3__45__cpo9iter_moveE,@object
	.size		_ZN39_INTERNAL_9d5ac1b0_4_k_cu_7dba5864_89904cuda3std6ranges3__45__cpo9iter_moveE,(_ZN39_INTERNAL_9d5ac1b0_4_k_cu_7dba5864_89904cuda3std3__45__cpo5beginE - _ZN39_INTERNAL_9d5ac1b0_4_k_cu_7dba5864_89904cuda3std6ranges3__45__cpo9iter_moveE)
_ZN39_INTERNAL_9d5ac1b0_4_k_cu_7dba5864_89904cuda3std6ranges3__45__cpo9iter_moveE:
	.zero		1
	.type		_ZN39_INTERNAL_9d5ac1b0_4_k_cu_7dba5864_89904cuda3std3__45__cpo5beginE,@object
	.size		_ZN39_INTERNAL_9d5ac1b0_4_k_cu_7dba5864_89904cuda3std3__45__cpo5beginE,(_ZN39_INTERNAL_9d5ac1b0_4_k_cu_7dba5864_89904cuda3std3__441_GLOBAL__N__9d5ac1b0_4_k_cu_7dba5864_89906ignoreE - _ZN39_INTERNAL_9d5ac1b0_4_k_cu_7dba5864_89904cuda3std3__45__cpo5beginE)
_ZN39_INTERNAL_9d5ac1b0_4_k_cu_7dba5864_89904cuda3std3__45__cpo5beginE:
	.zero		1
	.type		_ZN39_INTERNAL_9d5ac1b0_4_k_cu_7dba5864_89904cuda3std3__441_GLOBAL__N__9d5ac1b0_4_k_cu_7dba5864_89906ignoreE,@object
	.size		_ZN39_INTERNAL_9d5ac1b0_4_k_cu_7dba5864_89904cuda3std3__441_GLOBAL__N__9d5ac1b0_4_k_cu_7dba5864_89906ignoreE,(_ZN39_INTERNAL_9d5ac1b0_4_k_cu_7dba5864_89904cute7productE - _ZN39_INTERNAL_9d5ac1b0_4_k_cu_7dba5864_89904cuda3std3__441_GLOBAL__N__9d5ac1b0_4_k_cu_7dba5864_89906ignoreE)
_ZN39_INTERNAL_9d5ac1b0_4_k_cu_7dba5864_89904cuda3std3__441_GLOBAL__N__9d5ac1b0_4_k_cu_7dba5864_89906ignoreE:
	.zero		1
	.type		_ZN39_INTERNAL_9d5ac1b0_4_k_cu_7dba5864_89904cute7productE,@object
	.size		_ZN39_INTERNAL_9d5ac1b0_4_k_cu_7dba5864_89904cute7productE,(_ZN39_INTERNAL_9d5ac1b0_4_k_cu_7dba5864_89904cuda3std3__45__cpo3endE - _ZN39_INTERNAL_9d5ac1b0_4_k_cu_7dba5864_89904cute7productE)
_ZN39_INTERNAL_9d5ac1b0_4_k_cu_7dba5864_89904cute7productE:
	.zero		1
	.type		_ZN39_INTERNAL_9d5ac1b0_4_k_cu_7dba5864_89904cuda3std3__45__cpo3endE,@object
	.size		_ZN39_INTERNAL_9d5ac1b0_4_k_cu_7dba5864_89904cuda3std3__45__cpo3endE,(_ZN39_INTERNAL_9d5ac1b0_4_k_cu_7dba5864_89904cuda3std3__419piecewise_constructE - _ZN39_INTERNAL_9d5ac1b0_4_k_cu_7dba5864_89904cuda3std3__45__cpo3endE)
_ZN39_INTERNAL_9d5ac1b0_4_k_cu_7dba5864_89904cuda3std3__45__cpo3endE:
	.zero		1
	.type		_ZN39_INTERNAL_9d5ac1b0_4_k_cu_7dba5864_89904cuda3std3__419piecewise_constructE,@object
	.size		_ZN39_INTERNAL_9d5ac1b0_4_k_cu_7dba5864_89904cuda3std3__419piecewise_constructE,(_ZN39_INTERNAL_9d5ac1b0_4_k_cu_7dba5864_89904cuda3std3__45__cpo4cendE - _ZN39_INTERNAL_9d5ac1b0_4_k_cu_7dba5864_89904cuda3std3__419piecewise_constructE)
_ZN39_INTERNAL_9d5ac1b0_4_k_cu_7dba5864_89904cuda3std3__419piecewise_constructE:
	.zero		1
	.type		_ZN39_INTERNAL_9d5ac1b0_4_k_cu_7dba5864_89904cuda3std3__45__cpo4cendE,@object
	.size		_ZN39_INTERNAL_9d5ac1b0_4_k_cu_7dba5864_89904cuda3std3__45__cpo4cendE,(_ZN39_INTERNAL_9d5ac1b0_4_k_cu_7dba5864_89904cuda3std6ranges3__45__cpo4swapE - _ZN39_INTERNAL_9d5ac1b0_4_k_cu_7dba5864_89904cuda3std3__45__cpo4cendE)
_ZN39_INTERNAL_9d5ac1b0_4_k_cu_7dba5864_89904cuda3std3__45__cpo4cendE:
	.zero		1
	.type		_ZN39_INTERNAL_9d5ac1b0_4_k_cu_7dba5864_89904cuda3std6ranges3__45__cpo4swapE,@object
	.size		_ZN39_INTERNAL_9d5ac1b0_4_k_cu_7dba5864_89904cuda3std6ranges3__45__cpo4swapE,(.L_8 - _ZN39_INTERNAL_9d5ac1b0_4_k_cu_7dba5864_89904cuda3std6ranges3__45__cpo4swapE)
_ZN39_INTERNAL_9d5ac1b0_4_k_cu_7dba5864_89904cuda3std6ranges3__45__cpo4swapE:
	.zero		1
.L_8:


//--------------------- .nv.constant0._ZN7cutlass13device_kernelINS_4gemm6kernel13GemmUniversalIN4cute5tupleIJiiiiEEENS1_10collective13CollectiveMmaINS1_34MainloopSm90TmaGmmaWarpSpecializedILi12ENS5_IJNS4_1CILi2EEENSA_ILi1EEESC_EEENS1_35KernelTmaWarpSpecializedCooperativeEEENS5_IJNSA_ILi128EEENSA_ILi16EEESG_EEEaNS5_IJlSC_lEEEaSJ_NS4_8TiledMMAINS4_8MMA_AtomIJNS4_4SM904GMMA26MMA_64x16x32_S32S8S8_SS_TNEEEENS4_6LayoutISD_NS5_IJSC_NSA_ILi0EEESR_EEEEENS5_IJNS4_10UnderscoreESU_SU_EEEEENS4_13SM90_TMA_LOADENS4_14ComposedLayoutINS4_7SwizzleILi3ELi4ELi3EEENS4_18smem_ptr_flag_bitsILi8EEENSQ_INS5_IJNSA_ILi8EEESG_EEENS5_IJSG_SC_EEEEEEEvNS4_8identityENS4_23SM90_TMA_LOAD_MULTICASTES17_vS18_EENS_8epilogue10collective6detail29Sm90TmaWarpSpecializedAdapterINS1C_15DefaultEpilogueIaSJ_SJ_NS1B_6thread17LinearCombinationIaLi1EiiLNS1G_9ScaleType4KindE0ELNS_15FloatRoundStyleE2EaEENS1_15EpilogueDefaultEEEEEvvEEEEvNT_6ParamsE --------------------------
	.section	.nv.constant0._ZN7cutlass13device_kernelINS_4gemm6kernel13GemmUniversalIN4cute5tupleIJiiiiEEENS1_10collective13CollectiveMmaINS1_34MainloopSm90TmaGmmaWarpSpecializedILi12ENS5_IJNS4_1CILi2EEENSA_ILi1EEESC_EEENS1_35KernelTmaWarpSpecializedCooperativeEEENS5_IJNSA_ILi128EEENSA_ILi16EEESG_EEEaNS5_IJlSC_lEEEaSJ_NS4_8TiledMMAINS4_8MMA_AtomIJNS4_4SM904GMMA26MMA_64x16x32_S32S8S8_SS_TNEEEENS4_6LayoutISD_NS5_IJSC_NSA_ILi0EEESR_EEEEENS5_IJNS4_10UnderscoreESU_SU_EEEEENS4_13SM90_TMA_LOADENS4_14ComposedLayoutINS4_7SwizzleILi3ELi4ELi3EEENS4_18smem_ptr_flag_bitsILi8EEENSQ_INS5_IJNSA_ILi8EEESG_EEENS5_IJSG_SC_EEEEEEEvNS4_8identityENS4_23SM90_TMA_LOAD_MULTICASTES17_vS18_EENS_8epilogue10collective6detail29Sm90TmaWarpSpecializedAdapterINS1C_15DefaultEpilogueIaSJ_SJ_NS1B_6thread17LinearCombinationIaLi1EiiLNS1G_9ScaleType4KindE0ELNS_15FloatRoundStyleE2EaEENS1_15EpilogueDefaultEEEEEvvEEEEvNT_6ParamsE,"a",@progbits
	.sectionflags	@""
	.align	4
.nv.constant0._ZN7cutlass13device_kernelINS_4gemm6kernel13GemmUniversalIN4cute5tupleIJiiiiEEENS1_10collective13CollectiveMmaINS1_34MainloopSm90TmaGmmaWarpSpecializedILi12ENS5_IJNS4_1CILi2EEENSA_ILi1EEESC_EEENS1_35KernelTmaWarpSpecializedCooperativeEEENS5_IJNSA_ILi128EEENSA_ILi16EEESG_EEEaNS5_IJlSC_lEEEaSJ_NS4_8TiledMMAINS4_8MMA_AtomIJNS4_4SM904GMMA26MMA_64x16x32_S32S8S8_SS_TNEEEENS4_6LayoutISD_NS5_IJSC_NSA_ILi0EEESR_EEEEENS5_IJNS4_10UnderscoreESU_SU_EEEEENS4_13SM90_TMA_LOADENS4_14ComposedLayoutINS4_7SwizzleILi3ELi4ELi3EEENS4_18smem_ptr_flag_bitsILi8EEENSQ_INS5_IJNSA_ILi8EEESG_EEENS5_IJSG_SC_EEEEEEEvNS4_8identityENS4_23SM90_TMA_LOAD_MULTICASTES17_vS18_EENS_8epilogue10collective6detail29Sm90TmaWarpSpecializedAdapterINS1C_15DefaultEpilogueIaSJ_SJ_NS1B_6thread17LinearCombinationIaLi1EiiLNS1G_9ScaleType4KindE0ELNS_15FloatRoundStyleE2EaEENS1_15EpilogueDefaultEEEEEvvEEEEvNT_6ParamsE:
	.zero		1664


//--------------------- SYMBOLS --------------------------

	.type		.nv.reservedSmem.offset0,@object
	.size		.nv.reservedSmem.offset0,0x4
	.type		__assertfail,@function
